// auto-generated by cutlass_sweep.gemm — config: {"arch": "sm_100", "cluster_m": 2, "cluster_n": 1, "dtype": "bf16", "dtype_b": "bf16", "layout": "nt", "stages": 0, "tile_k": 32, "tile_m": 256, "tile_n": 160}
#include "cutlass/cutlass.h"
#include "cutlass/gemm/collective/collective_builder.hpp"
#include "cutlass/gemm/device/gemm_universal_adapter.h"
#include "cutlass/gemm/kernel/gemm_universal.hpp"
#include "cutlass/epilogue/collective/collective_builder.hpp"

using ElemA = cutlass::bfloat16_t;
using ElemB = cutlass::bfloat16_t;
using ElemCD = cutlass::bfloat16_t;
using Acc  = float;
using TileShape    = cute::Shape<cute::_256, cute::_160, cute::_32>;
using ClusterShape = cute::Shape<cute::_2, cute::_1, cute::_1>;

using CollectiveEpilogue = typename cutlass::epilogue::collective::CollectiveBuilder<
    cutlass::arch::Sm100, cutlass::arch::OpClassTensorOp,
    TileShape, ClusterShape,
    cutlass::epilogue::collective::EpilogueTileAuto,
    Acc, Acc,
    ElemCD, cutlass::layout::RowMajor, 128 / cutlass::sizeof_bits<ElemCD>::value,
    ElemCD, cutlass::layout::RowMajor, 128 / cutlass::sizeof_bits<ElemCD>::value,
    cutlass::epilogue::collective::EpilogueScheduleAuto
  >::CollectiveOp;

using CollectiveMainloop = typename cutlass::gemm::collective::CollectiveBuilder<
    cutlass::arch::Sm100, cutlass::arch::OpClassTensorOp,
    ElemA, cutlass::layout::RowMajor, 128 / cutlass::sizeof_bits<ElemA>::value,
    ElemB, cutlass::layout::ColumnMajor, 128 / cutlass::sizeof_bits<ElemB>::value,
    Acc,
    TileShape, ClusterShape,
    cutlass::gemm::collective::StageCountAutoCarveout<static_cast<int>(sizeof(typename CollectiveEpilogue::SharedStorage))>,
    cutlass::gemm::collective::KernelScheduleAuto
  >::CollectiveOp;

using GemmKernel = cutlass::gemm::kernel::GemmUniversal<
    cute::Shape<int,int,int,int>,
    CollectiveMainloop,
    CollectiveEpilogue
>;
using Gemm = cutlass::gemm::device::GemmUniversalAdapter<GemmKernel>;

// Force the device kernel symbol into the cubin without needing a host main.
auto* _anchor = &cutlass::device_kernel<GemmKernel>;


// ===== COMPILED SASS (sm_100a) =====

	.target	sm_100a

	.elftype	@"ET_EXEC"


//--------------------- .note.nv.tkinfo           --------------------------
	.section	.note.nv.tkinfo,"",@"SHT_NOTE"
	.sectionflags	@"SHF_NOTE_NV_TKINFO"
	.tkinfo
        /*0018*/ 	.word	0x00000002
        /*0030*/ 	.string	""
        /*0030*/ 	.string	"ptxas"
        /*0030*/ 	.string	"Cuda compilation tools, release 13.0, V13.0.88"
        /*0030*/ 	.string	"Build cuda_13.0.r13.0/compiler.36424714_0"
        /*0030*/ 	.string	"-arch sm_100a -m 64 "



//--------------------- .note.nv.cuinfo           --------------------------
	.section	.note.nv.cuinfo,"",@"SHT_NOTE"
	.sectionflags	@"SHF_NOTE_NV_CUINFO"
        /*0018*/ 	.short	0x0002
        /*001a*/ 	.short	0x0064
        /*001c*/ 	.short	0x0082
	.zero		2


//--------------------- .nv.info                  --------------------------
	.section	.nv.info,"",@"SHT_CUDA_INFO"
	.align	4


	//----- nvinfo : EIATTR_REGCOUNT
	.align		4
        /*0000*/ 	.byte	0x04, 0x2f
        /*0002*/ 	.short	(.L_19 - .L_18)
	.align		4
.L_18:
        /*0004*/ 	.word	index@(_ZN7cutlass13device_kernelINS_4gemm6kernel13GemmUniversalIN4cute5tupleIJiiiiEEENS1_10collective13CollectiveMmaINS1_35MainloopSm100TmaUmmaWarpSpecializedILi11ELi2ELi3ENS5_IJNS4_1CILi2EEENSA_ILi1EEESC_EEEEENS5_IJNSA_ILi256EEENSA_ILi160EEENSA_ILi32EEEEEENS_10bfloat16_tENS5_IJlSC_lEEESJ_SK_NS4_8TiledMMAINS4_8MMA_AtomIJNS4_26SM100_MMA_F16BF16_2x1SM_SSISJ_SJ_fLi256ELi160ELNS4_4UMMA5MajorE0ELSP_0ELNSO_7ScaleInE0ELSQ_0EEEEEENS4_6LayoutINS5_IJSC_SC_SC_EEENS5_IJNSA_ILi0EEESV_SV_EEEEENS5_IJNS4_10UnderscoreESY_SY_EEEEENS4_18SM100_TMA_2SM_LOADENS4_14ComposedLayoutINS4_7SwizzleILi2ELi4ELi3EEENS4_18smem_ptr_flag_bitsILi16EEENST_INS5_IJNSA_ILi8EEESH_EEENS5_IJSH_SC_EEEEEEEvNS4_8identityES11_S1B_vS1C_EENS_8epilogue10collective18CollectiveEpilogueINS1E_23Sm100TmaWarpSpecializedILi2ELi1ELi160ELb1ELb0EEEJNS5_IJNSA_ILi128EEESG_SH_EEENS5_IJNST_IS1J_SC_EENST_ISG_SC_EEEEESJ_SK_SJ_SK_NS1E_6fusion15FusionCallbacksIS1I_NS1O_17LinearCombinationISJ_fSJ_fLNS_15FloatRoundStyleE2EEES1K_S1N_JEEENS4_5SM1004TMEM4LOAD26SM100_TMEM_LOAD_32dp32b32xENS4_13SM90_TMA_LOADES1B_NS4_39AutoVectorizingCopyWithAssumedAlignmentILi128EEENS4_14SM90_TMA_STOREES1B_S20_S20_EEEvvEEEEvNT_6ParamsE)
        /*0008*/ 	.word	0x000000ff


	//----- nvinfo : EIATTR_FRAME_SIZE
	.align		4
.L_19:
        /*000c*/ 	.byte	0x04, 0x11
        /*000e*/ 	.short	(.L_21 - .L_20)
	.align		4
.L_20:
        /*0010*/ 	.word	index@($__internal_2_$__cuda_sm10x_tcgen05_guardrail_trap_unallocated_columns_being_dealloced)
        /*0014*/ 	.word	0x00000050


	//----- nvinfo : EIATTR_FRAME_SIZE
	.align		4
.L_21:
        /*0018*/ 	.byte	0x04, 0x11
        /*001a*/ 	.short	(.L_23 - .L_22)
	.align		4
.L_22:
        /*001c*/ 	.word	index@($__internal_1_$__cuda_sm10x_tcgen05_guardrail_trap_phase_invalid_during_alloc)
        /*0020*/ 	.word	0x00000050


	//----- nvinfo : EIATTR_FRAME_SIZE
	.align		4
.L_23:
        /*0024*/ 	.byte	0x04, 0x11
        /*0026*/ 	.short	(.L_25 - .L_24)
	.align		4
.L_24:
        /*0028*/ 	.word	index@($__internal_0_$__cuda_sm10x_tcgen05_guardrail_trap_col_being_dealloced_not_returned_by_alloc)
        /*002c*/ 	.word	0x00000050


	//----- nvinfo : EIATTR_FRAME_SIZE
	.align		4
.L_25:
        /*0030*/ 	.byte	0x04, 0x11
        /*0032*/ 	.short	(.L_27 - .L_26)
	.align		4
.L_26:
        /*0034*/ 	.word	index@(_ZN7cutlass13device_kernelINS_4gemm6kernel13GemmUniversalIN4cute5tupleIJiiiiEEENS1_10collective13CollectiveMmaINS1_35MainloopSm100TmaUmmaWarpSpecializedILi11ELi2ELi3ENS5_IJNS4_1CILi2EEENSA_ILi1EEESC_EEEEENS5_IJNSA_ILi256EEENSA_ILi160EEENSA_ILi32EEEEEENS_10bfloat16_tENS5_IJlSC_lEEESJ_SK_NS4_8TiledMMAINS4_8MMA_AtomIJNS4_26SM100_MMA_F16BF16_2x1SM_SSISJ_SJ_fLi256ELi160ELNS4_4UMMA5MajorE0ELSP_0ELNSO_7ScaleInE0ELSQ_0EEEEEENS4_6LayoutINS5_IJSC_SC_SC_EEENS5_IJNSA_ILi0EEESV_SV_EEEEENS5_IJNS4_10UnderscoreESY_SY_EEEEENS4_18SM100_TMA_2SM_LOADENS4_14ComposedLayoutINS4_7SwizzleILi2ELi4ELi3EEENS4_18smem_ptr_flag_bitsILi16EEENST_INS5_IJNSA_ILi8EEESH_EEENS5_IJSH_SC_EEEEEEEvNS4_8identityES11_S1B_vS1C_EENS_8epilogue10collective18CollectiveEpilogueINS1E_23Sm100TmaWarpSpecializedILi2ELi1ELi160ELb1ELb0EEEJNS5_IJNSA_ILi128EEESG_SH_EEENS5_IJNST_IS1J_SC_EENST_ISG_SC_EEEEESJ_SK_SJ_SK_NS1E_6fusion15FusionCallbacksIS1I_NS1O_17LinearCombinationISJ_fSJ_fLNS_15FloatRoundStyleE2EEES1K_S1N_JEEENS4_5SM1004TMEM4LOAD26SM100_TMEM_LOAD_32dp32b32xENS4_13SM90_TMA_LOADES1B_NS4_39AutoVectorizingCopyWithAssumedAlignmentILi128EEENS4_14SM90_TMA_STOREES1B_S20_S20_EEEvvEEEEvNT_6ParamsE)
        /*0038*/ 	.word	0x00000050


	//----- nvinfo : EIATTR_MIN_STACK_SIZE
	.align		4
.L_27:
        /*003c*/ 	.byte	0x04, 0x12
        /*003e*/ 	.short	(.L_29 - .L_28)
	.align		4
.L_28:
        /*0040*/ 	.word	index@(_ZN7cutlass13device_kernelINS_4gemm6kernel13GemmUniversalIN4cute5tupleIJiiiiEEENS1_10collective13CollectiveMmaINS1_35MainloopSm100TmaUmmaWarpSpecializedILi11ELi2ELi3ENS5_IJNS4_1CILi2EEENSA_ILi1EEESC_EEEEENS5_IJNSA_ILi256EEENSA_ILi160EEENSA_ILi32EEEEEENS_10bfloat16_tENS5_IJlSC_lEEESJ_SK_NS4_8TiledMMAINS4_8MMA_AtomIJNS4_26SM100_MMA_F16BF16_2x1SM_SSISJ_SJ_fLi256ELi160ELNS4_4UMMA5MajorE0ELSP_0ELNSO_7ScaleInE0ELSQ_0EEEEEENS4_6LayoutINS5_IJSC_SC_SC_EEENS5_IJNSA_ILi0EEESV_SV_EEEEENS5_IJNS4_10UnderscoreESY_SY_EEEEENS4_18SM100_TMA_2SM_LOADENS4_14ComposedLayoutINS4_7SwizzleILi2ELi4ELi3EEENS4_18smem_ptr_flag_bitsILi16EEENST_INS5_IJNSA_ILi8EEESH_EEENS5_IJSH_SC_EEEEEEEvNS4_8identityES11_S1B_vS1C_EENS_8epilogue10collective18CollectiveEpilogueINS1E_23Sm100TmaWarpSpecializedILi2ELi1ELi160ELb1ELb0EEEJNS5_IJNSA_ILi128EEESG_SH_EEENS5_IJNST_IS1J_SC_EENST_ISG_SC_EEEEESJ_SK_SJ_SK_NS1E_6fusion15FusionCallbacksIS1I_NS1O_17LinearCombinationISJ_fSJ_fLNS_15FloatRoundStyleE2EEES1K_S1N_JEEENS4_5SM1004TMEM4LOAD26SM100_TMEM_LOAD_32dp32b32xENS4_13SM90_TMA_LOADES1B_NS4_39AutoVectorizingCopyWithAssumedAlignmentILi128EEENS4_14SM90_TMA_STOREES1B_S20_S20_EEEvvEEEEvNT_6ParamsE)
        /*0044*/ 	.word	0x00000050
.L_29:


//--------------------- .nv.compat                --------------------------
	.section	.nv.compat,"",@"SHT_CUDA_COMPAT_INFO"
	.align	4
        /*0000*/ 	.byte	0x02, 0x09, 0x01, 0x00, 0x02, 0x02, 0x02, 0x00, 0x02, 0x05, 0x05, 0x00, 0x03, 0x07, 0x01, 0x01
        /*0010*/ 	.byte	0x02, 0x03, 0x01, 0x00, 0x02, 0x06, 0x01, 0x00, 0x04, 0x0b, 0x08, 0x00, 0x09, 0x00, 0x00, 0x00
        /*0020*/ 	.byte	0x00, 0x00, 0x00, 0x00


//--------------------- .nv.info._ZN7cutlass13device_kernelINS_4gemm6kernel13GemmUniversalIN4cute5tupleIJiiiiEEENS1_10collective13CollectiveMmaINS1_35MainloopSm100TmaUmmaWarpSpecializedILi11ELi2ELi3ENS5_IJNS4_1CILi2EEENSA_ILi1EEESC_EEEEENS5_IJNSA_ILi256EEENSA_ILi160EEENSA_ILi32EEEEEENS_10bfloat16_tENS5_IJlSC_lEEESJ_SK_NS4_8TiledMMAINS4_8MMA_AtomIJNS4_26SM100_MMA_F16BF16_2x1SM_SSISJ_SJ_fLi256ELi160ELNS4_4UMMA5MajorE0ELSP_0ELNSO_7ScaleInE0ELSQ_0EEEEEENS4_6LayoutINS5_IJSC_SC_SC_EEENS5_IJNSA_ILi0EEESV_SV_EEEEENS5_IJNS4_10UnderscoreESY_SY_EEEEENS4_18SM100_TMA_2SM_LOADENS4_14ComposedLayoutINS4_7SwizzleILi2ELi4ELi3EEENS4_18smem_ptr_flag_bitsILi16EEENST_INS5_IJNSA_ILi8EEESH_EEENS5_IJSH_SC_EEEEEEEvNS4_8identityES11_S1B_vS1C_EENS_8epilogue10collective18CollectiveEpilogueINS1E_23Sm100TmaWarpSpecializedILi2ELi1ELi160ELb1ELb0EEEJNS5_IJNSA_ILi128EEESG_SH_EEENS5_IJNST_IS1J_SC_EENST_ISG_SC_EEEEESJ_SK_SJ_SK_NS1E_6fusion15FusionCallbacksIS1I_NS1O_17LinearCombinationISJ_fSJ_fLNS_15FloatRoundStyleE2EEES1K_S1N_JEEENS4_5SM1004TMEM4LOAD26SM100_TMEM_LOAD_32dp32b32xENS4_13SM90_TMA_LOADES1B_NS4_39AutoVectorizingCopyWithAssumedAlignmentILi128EEENS4_14SM90_TMA_STOREES1B_S20_S20_EEEvvEEEEvNT_6ParamsE --------------------------
	.section	.nv.info._ZN7cutlass13device_kernelINS_4gemm6kernel13GemmUniversalIN4cute5tupleIJiiiiEEENS1_10collective13CollectiveMmaINS1_35MainloopSm100TmaUmmaWarpSpecializedILi11ELi2ELi3ENS5_IJNS4_1CILi2EEENSA_ILi1EEESC_EEEEENS5_IJNSA_ILi256EEENSA_ILi160EEENSA_ILi32EEEEEENS_10bfloat16_tENS5_IJlSC_lEEESJ_SK_NS4_8TiledMMAINS4_8MMA_AtomIJNS4_26SM100_MMA_F16BF16_2x1SM_SSISJ_SJ_fLi256ELi160ELNS4_4UMMA5MajorE0ELSP_0ELNSO_7ScaleInE0ELSQ_0EEEEEENS4_6LayoutINS5_IJSC_SC_SC_EEENS5_IJNSA_ILi0EEESV_SV_EEEEENS5_IJNS4_10UnderscoreESY_SY_EEEEENS4_18SM100_TMA_2SM_LOADENS4_14ComposedLayoutINS4_7SwizzleILi2ELi4ELi3EEENS4_18smem_ptr_flag_bitsILi16EEENST_INS5_IJNSA_ILi8EEESH_EEENS5_IJSH_SC_EEEEEEEvNS4_8identityES11_S1B_vS1C_EENS_8epilogue10collective18CollectiveEpilogueINS1E_23Sm100TmaWarpSpecializedILi2ELi1ELi160ELb1ELb0EEEJNS5_IJNSA_ILi128EEESG_SH_EEENS5_IJNST_IS1J_SC_EENST_ISG_SC_EEEEESJ_SK_SJ_SK_NS1E_6fusion15FusionCallbacksIS1I_NS1O_17LinearCombinationISJ_fSJ_fLNS_15FloatRoundStyleE2EEES1K_S1N_JEEENS4_5SM1004TMEM4LOAD26SM100_TMEM_LOAD_32dp32b32xENS4_13SM90_TMA_LOADES1B_NS4_39AutoVectorizingCopyWithAssumedAlignmentILi128EEENS4_14SM90_TMA_STOREES1B_S20_S20_EEEvvEEEEvNT_6ParamsE,"",@"SHT_CUDA_INFO"
	.sectionflags	@""
	.align	4


	//----- nvinfo : EIATTR_CUDA_API_VERSION
	.align		4
        /*0000*/ 	.byte	0x04, 0x37
        /*0002*/ 	.short	(.L_31 - .L_30)
.L_30:
        /*0004*/ 	.word	0x00000082


	//----- nvinfo : EIATTR_KPARAM_INFO
	.align		4
.L_31:
        /*0008*/ 	.byte	0x04, 0x17
        /*000a*/ 	.short	(.L_33 - .L_32)
.L_32:
        /*000c*/ 	.word	0x00000000
        /*0010*/ 	.short	0x0000
        /*0012*/ 	.short	0x0000
        /*0014*/ 	.byte	0x00, 0xf0, 0x01, 0x20


	//----- nvinfo : EIATTR_AT_ENTRY_FRAGMENTS
	.align		4
.L_33:
        /*0018*/ 	.byte	0x04, 0x4f
        /*001a*/ 	.short	(.L_35 - .L_34)


	//   ....[0]....
.L_34:
        /*001c*/ 	.word	0x00000007


	//----- nvinfo : EIATTR_RESERVED_SMEM_USED
	.align		4
.L_35:
        /*0020*/ 	.byte	0x01, 0x41
	.zero		2


	//----- nvinfo : EIATTR_SPARSE_MMA_MASK
	.align		4
        /*0024*/ 	.byte	0x03, 0x50
        /*0026*/ 	.short	0x0000


	//----- nvinfo : EIATTR_TCGEN05_2CTA_USED
	.align		4
        /*0028*/ 	.byte	0x01, 0x52
	.zero		2


	//----- nvinfo : EIATTR_MAXREG_COUNT
	.align		4
        /*002c*/ 	.byte	0x03, 0x1b
        /*002e*/ 	.short	0x00ff


	//----- nvinfo : EIATTR_NUM_BARRIERS
	.align		4
        /*0030*/ 	.byte	0x02, 0x4c
        /*0032*/ 	.byte	0x07
	.zero		1


	//----- nvinfo : EIATTR_EXTERNS
	.align		4
        /*0034*/ 	.byte	0x04, 0x0f
        /*0036*/ 	.short	(.L_37 - .L_36)


	//   ....[0]....
	.align		4
.L_36:
        /*0038*/ 	.word	index@(__assertfail)


	//----- nvinfo : EIATTR_ANNOTATIONS
	.align		4
.L_37:
        /*003c*/ 	.byte	0x04, 0x55
        /*003e*/ 	.short	(.L_39 - .L_38)


	//   ....[0]....
.L_38:
        /*0040*/ 	.word	0x00000001
        /*0044*/ 	.byte	0xe0, 0x00, 0x00, 0x00, 0x01, 0x00, 0x00, 0x00, 0x80, 0x01, 0x00, 0x00, 0x01, 0x00, 0x00, 0x00
        /* <DEDUP_REMOVED lines=27> */
        /*0204*/ 	.byte	0x60, 0xa4, 0x00, 0x00


	//----- nvinfo : EIATTR_MERCURY_ISA_VERSION
	.align		4
.L_39:
        /*0208*/ 	.byte	0x03, 0x5f
        /*020a*/ 	.short	0x0101


	//----- nvinfo : EIATTR_INT_WARP_WIDE_INSTR_OFFSETS
	.align		4
        /*020c*/ 	.byte	0x04, 0x31
        /*020e*/ 	.short	(.L_41 - .L_40)


	//   ....[0]....
.L_40:
        /*0210*/ 	.word	0x00000e30


	//   ....[1]....
        /*0214*/ 	.word	0x00000ed0


	//   ....[2]....
        /*0218*/ 	.word	0x00004540


	//   ....[3]....
        /*021c*/ 	.word	0x00004570


	//   ....[4]....
        /*0220*/ 	.word	0x00004590


	//   ....[5]....
        /*0224*/ 	.word	0x000051d0


	//   ....[6]....
        /*0228*/ 	.word	0x00005280


	//   ....[7]....
        /*022c*/ 	.word	0x000052e0


	//   ....[8]....
        /*0230*/ 	.word	0x00005340


	//   ....[9]....
        /*0234*/ 	.word	0x000053c0


	//   ....[10]....
        /*0238*/ 	.word	0x00005420


	//----- nvinfo : EIATTR_COOP_GROUP_MASK_REGIDS
	.align		4
.L_41:
        /*023c*/ 	.byte	0x04, 0x29
        /*023e*/ 	.short	(.L_43 - .L_42)


	//   ....[0]....
.L_42:
        /*0240*/ 	.word	0xffffffff


	//   ....[1]....
        /*0244*/ 	.word	0xffffffff


	//   ....[2]....
        /*0248*/ 	.word	0xffffffff


	//   ....[3]....
        /*024c*/ 	.word	0xffffffff


	//   ....[4]....
        /*0250*/ 	.word	0xffffffff


	//   ....[5]....
        /*0254*/ 	.word	0xffffffff


	//   ....[6]....
        /*0258*/ 	.word	0xffffffff


	//   ....[7]....
        /*025c*/ 	.word	0xffffffff


	//   ....[8]....
        /*0260*/ 	.word	0xffffffff


	//   ....[9]....
        /*0264*/ 	.word	0xffffffff


	//   ....[10]....
        /*0268*/ 	.word	0xffffffff


	//   ....[11]....
        /*026c*/ 	.word	0xffffffff


	//   ....[12]....
        /*0270*/ 	.word	0xffffffff


	//   ....[13]....
        /*0274*/ 	.word	0xffffffff


	//----- nvinfo : EIATTR_COOP_GROUP_INSTR_OFFSETS
	.align		4
.L_43:
        /*0278*/ 	.byte	0x04, 0x28
        /*027a*/ 	.short	(.L_45 - .L_44)


	//   ....[0]....
.L_44:
        /*027c*/ 	.word	0x000000b0


	//   ....[1]....
        /*0280*/ 	.word	0x00000570


	//   ....[2]....
        /*0284*/ 	.word	0x00000800


	//   ....[3]....
        /*0288*/ 	.word	0x00000950


	//   ....[4]....
        /*028c*/ 	.word	0x00000a40


	//   ....[5]....
        /*0290*/ 	.word	0x00000ba0


	//   ....[6]....
        /*0294*/ 	.word	0x00000d10


	//   ....[7]....
        /*0298*/ 	.word	0x00000f50


	//   ....[8]....
        /*029c*/ 	.word	0x000021d0


	//   ....[9]....
        /*02a0*/ 	.word	0x00003480


	//   ....[10]....
        /*02a4*/ 	.word	0x00003950


	//   ....[11]....
        /*02a8*/ 	.word	0x00003980


	//   ....[12]....
        /*02ac*/ 	.word	0x00004440


	//   ....[13]....
        /*02b0*/ 	.word	0x00004650


	//----- nvinfo : EIATTR_VRC_CTA_INIT_COUNT
	.align		4
.L_45:
        /*02b4*/ 	.byte	0x02, 0x4a
        /*02b6*/ 	.byte	0x80
	.zero		1


	//----- nvinfo : EIATTR_SYSCALL_OFFSETS
	.align		4
        /*02b8*/ 	.byte	0x04, 0x46
        /*02ba*/ 	.short	(.L_47 - .L_46)


	//   ....[0]....
.L_46:
        /*02bc*/ 	.word	0x00005f20


	//   ....[1]....
        /*02c0*/ 	.word	0x00006010


	//   ....[2]....
        /*02c4*/ 	.word	0x00006f50


	//   ....[3]....
        /*02c8*/ 	.word	0x000070c0


	//   ....[4]....
        /*02cc*/ 	.word	0x00007230


	//   ....[5]....
        /*02d0*/ 	.word	0x000073a0


	//   ....[6]....
        /*02d4*/ 	.word	0x00007510


	//----- nvinfo : EIATTR_MBARRIER_INSTR_OFFSETS
	.align		4
.L_47:
        /*02d8*/ 	.byte	0x04, 0x39
        /*02da*/ 	.short	(.L_49 - .L_48)


	//   ....[0]....
.L_48:
        /*02dc*/ 	.word	0x00000680
        /*02e0*/ 	.word	0x000000ff
        /*02e4*/ 	.word	0x00000000
        /*02e8*/ 	.short	0x0100
        /*02ea*/ 	.byte	0x04
	.zero		1


	//   ....[1]....
        /*02ec*/ 	.word	0x00000690
        /*02f0*/ 	.word	0x000000ff
        /*02f4*/ 	.word	0x00000058
        /*02f8*/ 	.short	0x0100
        /*02fa*/ 	.byte	0x04
	.zero		1


	//   ....[2]....
        /*02fc*/ 	.word	0x000006a0
        /*0300*/ 	.word	0x000000ff
        /*0304*/ 	.word	0x00000008
        /*0308*/ 	.short	0x0100
        /*030a*/ 	.byte	0x04
	.zero		1


	//   ....[3]....
        /*030c*/ 	.word	0x000006b0
        /*0310*/ 	.word	0x000000ff
        /*0314*/ 	.word	0x00000060
        /*0318*/ 	.short	0x0100
        /*031a*/ 	.byte	0x04
	.zero		1


	//   ....[4]....
        /*031c*/ 	.word	0x000006c0
        /*0320*/ 	.word	0x000000ff
        /*0324*/ 	.word	0x00000010
        /*0328*/ 	.short	0x0100
        /*032a*/ 	.byte	0x04
	.zero		1


	//   ....[5]....
        /*032c*/ 	.word	0x000006d0
        /*0330*/ 	.word	0x000000ff
        /*0334*/ 	.word	0x00000068
        /*0338*/ 	.short	0x0100
        /*033a*/ 	.byte	0x04
	.zero		1


	//   ....[6]....
        /*033c*/ 	.word	0x000006e0
        /*0340*/ 	.word	0x000000ff
        /*0344*/ 	.word	0x00000018
        /*0348*/ 	.short	0x0100
        /*034a*/ 	.byte	0x04
	.zero		1


	//   ....[7]....
        /*034c*/ 	.word	0x000006f0
        /*0350*/ 	.word	0x000000ff
        /*0354*/ 	.word	0x00000070
        /*0358*/ 	.short	0x0100
        /*035a*/ 	.byte	0x04
	.zero		1


	//   ....[8]....
        /*035c*/ 	.word	0x00000700
        /*0360*/ 	.word	0x000000ff
        /*0364*/ 	.word	0x00000020
        /*0368*/ 	.short	0x0100
        /*036a*/ 	.byte	0x04
	.zero		1


	//   ....[9]....
        /*036c*/ 	.word	0x00000710
        /*0370*/ 	.word	0x000000ff
        /*0374*/ 	.word	0x00000078
        /*0378*/ 	.short	0x0100
        /*037a*/ 	.byte	0x04
	.zero		1


	//   ....[10]....
        /*037c*/ 	.word	0x00000720
        /*0380*/ 	.word	0x000000ff
        /*0384*/ 	.word	0x00000028
        /*0388*/ 	.short	0x0100
        /*038a*/ 	.byte	0x04
	.zero		1


	//   ....[11]....
        /*038c*/ 	.word	0x00000730
        /*0390*/ 	.word	0x000000ff
        /*0394*/ 	.word	0x00000080
        /*0398*/ 	.short	0x0100
        /*039a*/ 	.byte	0x04
	.zero		1


	//   ....[12]....
        /*039c*/ 	.word	0x00000740
        /*03a0*/ 	.word	0x000000ff
        /*03a4*/ 	.word	0x00000030
        /*03a8*/ 	.short	0x0100
        /*03aa*/ 	.byte	0x04
	.zero		1


	//   ....[13]....
        /*03ac*/ 	.word	0x00000750
        /*03b0*/ 	.word	0x000000ff
        /*03b4*/ 	.word	0x00000088
        /*03b8*/ 	.short	0x0100
        /*03ba*/ 	.byte	0x04
	.zero		1


	//   ....[14]....
        /*03bc*/ 	.word	0x00000760
        /*03c0*/ 	.word	0x000000ff
        /*03c4*/ 	.word	0x00000038
        /*03c8*/ 	.short	0x0100
        /*03ca*/ 	.byte	0x04
	.zero		1


	//   ....[15]....
        /*03cc*/ 	.word	0x00000770
        /*03d0*/ 	.word	0x000000ff
        /*03d4*/ 	.word	0x00000090
        /*03d8*/ 	.short	0x0100
        /*03da*/ 	.byte	0x04
	.zero		1


	//   ....[16]....
        /*03dc*/ 	.word	0x00000780
        /*03e0*/ 	.word	0x000000ff
        /*03e4*/ 	.word	0x00000040
        /*03e8*/ 	.short	0x0100
        /*03ea*/ 	.byte	0x04
	.zero		1


	//   ....[17]....
        /*03ec*/ 	.word	0x00000790
        /*03f0*/ 	.word	0x000000ff
        /*03f4*/ 	.word	0x00000098
        /*03f8*/ 	.short	0x0100
        /*03fa*/ 	.byte	0x04
	.zero		1


	//   ....[18]....
        /*03fc*/ 	.word	0x000007a0
        /*0400*/ 	.word	0x000000ff
        /*0404*/ 	.word	0x00000048
        /*0408*/ 	.short	0x0100
        /*040a*/ 	.byte	0x04
	.zero		1


	//   ....[19]....
        /*040c*/ 	.word	0x000007b0
        /*0410*/ 	.word	0x000000ff
        /*0414*/ 	.word	0x000000a0
        /*0418*/ 	.short	0x0100
        /*041a*/ 	.byte	0x04
	.zero		1


	//   ....[20]....
        /*041c*/ 	.word	0x000007c0
        /*0420*/ 	.word	0x000000ff
        /*0424*/ 	.word	0x00000050
        /*0428*/ 	.short	0x0100
        /*042a*/ 	.byte	0x04
	.zero		1


	//   ....[21]....
        /*042c*/ 	.word	0x000007d0
        /*0430*/ 	.word	0x000000ff
        /*0434*/ 	.word	0x000000a8
        /*0438*/ 	.short	0x0100
        /*043a*/ 	.byte	0x04
	.zero		1


	//   ....[22]....
        /*043c*/ 	.word	0x00000900
        /*0440*/ 	.word	0x000000ff
        /*0444*/ 	.word	0x000000b0
        /*0448*/ 	.short	0x0100
        /*044a*/ 	.byte	0x04
	.zero		1


	//   ....[23]....
        /*044c*/ 	.word	0x00000910
        /*0450*/ 	.word	0x000000ff
        /*0454*/ 	.word	0x000000c0
        /*0458*/ 	.short	0x0100
        /*045a*/ 	.byte	0x04
	.zero		1


	//   ....[24]....
        /*045c*/ 	.word	0x00000920
        /*0460*/ 	.word	0x000000ff
        /*0464*/ 	.word	0x000000b8
        /*0468*/ 	.short	0x0100
        /*046a*/ 	.byte	0x04
	.zero		1


	//   ....[25]....
        /*046c*/ 	.word	0x00000930
        /*0470*/ 	.word	0x000000ff
        /*0474*/ 	.word	0x000000c8
        /*0478*/ 	.short	0x0100
        /*047a*/ 	.byte	0x04
	.zero		1


	//   ....[26]....
        /*047c*/ 	.word	0x00000a10
        /*0480*/ 	.word	0x000000ff
        /*0484*/ 	.word	0x000000d0
        /*0488*/ 	.short	0x0100
        /*048a*/ 	.byte	0x04
	.zero		1


	//   ....[27]....
        /*048c*/ 	.word	0x00000a20
        /*0490*/ 	.word	0x000000ff
        /*0494*/ 	.word	0x000000d8
        /*0498*/ 	.short	0x0100
        /*049a*/ 	.byte	0x04
	.zero		1


	//   ....[28]....
        /*049c*/ 	.word	0x00000b50
        /*04a0*/ 	.word	0x000000ff
        /*04a4*/ 	.word	0x000000e0
        /*04a8*/ 	.short	0x0100
        /*04aa*/ 	.byte	0x04
	.zero		1


	//   ....[29]....
        /*04ac*/ 	.word	0x00000b60
        /*04b0*/ 	.word	0x000000ff
        /*04b4*/ 	.word	0x000000f0
        /*04b8*/ 	.short	0x0100
        /*04ba*/ 	.byte	0x04
	.zero		1


	//   ....[30]....
        /*04bc*/ 	.word	0x00000b70
        /*04c0*/ 	.word	0x000000ff
        /*04c4*/ 	.word	0x000000e8
        /*04c8*/ 	.short	0x0100
        /*04ca*/ 	.byte	0x04
	.zero		1


	//   ....[31]....
        /*04cc*/ 	.word	0x00000b80
        /*04d0*/ 	.word	0x000000ff
        /*04d4*/ 	.word	0x000000f8
        /*04d8*/ 	.short	0x0100
        /*04da*/ 	.byte	0x04
	.zero		1


	//   ....[32]....
        /*04dc*/ 	.word	0x00000ca0
        /*04e0*/ 	.word	0x000000ff
        /*04e4*/ 	.word	0x00000100
        /*04e8*/ 	.short	0x0100
        /*04ea*/ 	.byte	0x04
	.zero		1


	//   ....[33]....
        /*04ec*/ 	.word	0x00000cb0
        /*04f0*/ 	.word	0x000000ff
        /*04f4*/ 	.word	0x00000118
        /*04f8*/ 	.short	0x0100
        /*04fa*/ 	.byte	0x04
	.zero		1


	//   ....[34]....
        /*04fc*/ 	.word	0x00000cc0
        /*0500*/ 	.word	0x000000ff
        /*0504*/ 	.word	0x00000108
        /*0508*/ 	.short	0x0100
        /*050a*/ 	.byte	0x04
	.zero		1


	//   ....[35]....
        /*050c*/ 	.word	0x00000cd0
        /*0510*/ 	.word	0x000000ff
        /*0514*/ 	.word	0x00000120
        /*0518*/ 	.short	0x0100
        /*051a*/ 	.byte	0x04
	.zero		1


	//   ....[36]....
        /*051c*/ 	.word	0x00000ce0
        /*0520*/ 	.word	0x000000ff
        /*0524*/ 	.word	0x00000110
        /*0528*/ 	.short	0x0100
        /*052a*/ 	.byte	0x04
	.zero		1


	//   ....[37]....
        /*052c*/ 	.word	0x00000cf0
        /*0530*/ 	.word	0x000000ff
        /*0534*/ 	.word	0x00000128
        /*0538*/ 	.short	0x0100
        /*053a*/ 	.byte	0x04
	.zero		1


	//   ....[38]....
        /*053c*/ 	.word	0x00000de0
        /*0540*/ 	.word	0x000000ff
        /*0544*/ 	.word	0x00000130
        /*0548*/ 	.short	0x0100
        /*054a*/ 	.byte	0x04
	.zero		1


	//   ....[39]....
        /*054c*/ 	.word	0x00000df0
        /*0550*/ 	.word	0x000000ff
        /*0554*/ 	.word	0x00000140
        /*0558*/ 	.short	0x0100
        /*055a*/ 	.byte	0x04
	.zero		1


	//   ....[40]....
        /*055c*/ 	.word	0x00000e00
        /*0560*/ 	.word	0x000000ff
        /*0564*/ 	.word	0x00000138
        /*0568*/ 	.short	0x0100
        /*056a*/ 	.byte	0x04
	.zero		1


	//   ....[41]....
        /*056c*/ 	.word	0x00000e10
        /*0570*/ 	.word	0x000000ff
        /*0574*/ 	.word	0x00000148
        /*0578*/ 	.short	0x0100
        /*057a*/ 	.byte	0x04
	.zero		1


	//   ....[42]....
        /*057c*/ 	.word	0x00000f10
        /*0580*/ 	.word	0x000000ff
        /*0584*/ 	.word	0x00000150
        /*0588*/ 	.short	0x0100
        /*058a*/ 	.byte	0x06
	.zero		1


	//   ....[43]....
        /*058c*/ 	.word	0x00001a00
        /*0590*/ 	.word	0x00000002
        /*0594*/ 	.word	0x00000140
        /*0598*/ 	.short	0x010a
        /*059a*/ 	.byte	0xff
	.zero		1


	//   ....[44]....
        /*059c*/ 	.word	0x00001a20
        /*05a0*/ 	.word	0x00000002
        /*05a4*/ 	.word	0x00000130
        /*05a8*/ 	.short	0x0101
        /*05aa*/ 	.byte	0xff
	.zero		1


	//   ....[45]....
        /*05ac*/ 	.word	0x00001b00
        /*05b0*/ 	.word	0x000000ff
        /*05b4*/ 	.word	0x00000058
        /*05b8*/ 	.short	0x010a
        /*05ba*/ 	.byte	0x05
	.zero		1


	//   ....[46]....
        /*05bc*/ 	.word	0x00001bd0
        /*05c0*/ 	.word	0x000000ff
        /*05c4*/ 	.word	0x00000058
        /*05c8*/ 	.short	0x010a
        /*05ca*/ 	.byte	0x21
	.zero		1


	//   ....[47]....
        /*05cc*/ 	.word	0x00001d80
        /*05d0*/ 	.word	0x000000ff
        /*05d4*/ 	.word	0x00000058
        /*05d8*/ 	.short	0x010a
        /*05da*/ 	.byte	0x07
	.zero		1


	//   ....[48]....
        /*05dc*/ 	.word	0x00001e80
        /*05e0*/ 	.word	0x000000ff
        /*05e4*/ 	.word	0x000000d8
        /*05e8*/ 	.short	0x0101
        /*05ea*/ 	.byte	0x04
	.zero		1


	//   ....[49]....
        /*05ec*/ 	.word	0x00001ea0
        /*05f0*/ 	.word	0x000000ff
        /*05f4*/ 	.word	0x00000058
        /*05f8*/ 	.short	0x010a
        /*05fa*/ 	.byte	0x05
	.zero		1


	//   ....[50]....
        /*05fc*/ 	.word	0x00001f20
        /*0600*/ 	.word	0x000000ff
        /*0604*/ 	.word	0x00000058
        /*0608*/ 	.short	0x010a
        /*060a*/ 	.byte	0x11
	.zero		1


	//   ....[51]....
        /*060c*/ 	.word	0x000020b0
        /*0610*/ 	.word	0x000000ff
        /*0614*/ 	.word	0x00000058
        /*0618*/ 	.short	0x010a
        /*061a*/ 	.byte	0x08
	.zero		1


	//   ....[52]....
        /*061c*/ 	.word	0x00002200
        /*0620*/ 	.word	0x00000003
        /*0624*/ 	.word	0x000000e0
        /*0628*/ 	.short	0x010a
        /*062a*/ 	.byte	0xff
	.zero		1


	//   ....[53]....
        /*062c*/ 	.word	0x00002350
        /*0630*/ 	.word	0x00000002
        /*0634*/ 	.word	0x00000000
        /*0638*/ 	.short	0x0101
        /*063a*/ 	.byte	0xff
	.zero		1


	//   ....[54]....
        /*063c*/ 	.word	0x000028f0
        /*0640*/ 	.word	0x000000ff
        /*0644*/ 	.word	0x00000000
        /*0648*/ 	.short	0x010a
        /*064a*/ 	.byte	0x04
	.zero		1


	//   ....[55]....
        /*064c*/ 	.word	0x00002980
        /*0650*/ 	.word	0x000000ff
        /*0654*/ 	.word	0x00000000
        /*0658*/ 	.short	0x010a
        /*065a*/ 	.byte	0x05
	.zero		1


	//   ....[56]....
        /*065c*/ 	.word	0x00002a10
        /*0660*/ 	.word	0x000000ff
        /*0664*/ 	.word	0x00000000
        /*0668*/ 	.short	0x010a
        /*066a*/ 	.byte	0x05
	.zero		1


	//   ....[57]....
        /*066c*/ 	.word	0x00002aa0
        /*0670*/ 	.word	0x000000ff
        /*0674*/ 	.word	0x00000000
        /*0678*/ 	.short	0x010a
        /*067a*/ 	.byte	0x05
	.zero		1


	//   ....[58]....
        /*067c*/ 	.word	0x00002b30
        /*0680*/ 	.word	0x000000ff
        /*0684*/ 	.word	0x00000000
        /*0688*/ 	.short	0x010a
        /*068a*/ 	.byte	0x05
	.zero		1


	//   ....[59]....
        /*068c*/ 	.word	0x00002bc0
        /*0690*/ 	.word	0x000000ff
        /*0694*/ 	.word	0x00000000
        /*0698*/ 	.short	0x010a
        /*069a*/ 	.byte	0x05
	.zero		1


	//   ....[60]....
        /*069c*/ 	.word	0x00002c50
        /*06a0*/ 	.word	0x000000ff
        /*06a4*/ 	.word	0x00000000
        /*06a8*/ 	.short	0x010a
        /*06aa*/ 	.byte	0x05
	.zero		1


	//   ....[61]....
        /*06ac*/ 	.word	0x00002ce0
        /*06b0*/ 	.word	0x000000ff
        /*06b4*/ 	.word	0x00000000
        /*06b8*/ 	.short	0x010a
        /*06ba*/ 	.byte	0x05
	.zero		1


	//   ....[62]....
        /*06bc*/ 	.word	0x00002d70
        /*06c0*/ 	.word	0x000000ff
        /*06c4*/ 	.word	0x00000000
        /*06c8*/ 	.short	0x010a
        /*06ca*/ 	.byte	0x05
	.zero		1


	//   ....[63]....
        /*06cc*/ 	.word	0x00002e00
        /*06d0*/ 	.word	0x000000ff
        /*06d4*/ 	.word	0x00000000
        /*06d8*/ 	.short	0x010a
        /*06da*/ 	.byte	0x05
	.zero		1


	//   ....[64]....
        /*06dc*/ 	.word	0x00002ea0
        /*06e0*/ 	.word	0x00000000
        /*06e4*/ 	.word	0x00000000
        /*06e8*/ 	.short	0x010a
        /*06ea*/ 	.byte	0xff
	.zero		1


	//   ....[65]....
        /*06ec*/ 	.word	0x00002fe0
        /*06f0*/ 	.word	0x00000000
        /*06f4*/ 	.word	0x00000130
        /*06f8*/ 	.short	0x010a
        /*06fa*/ 	.byte	0xff
	.zero		1


	//   ....[66]....
        /*06fc*/ 	.word	0x00003050
        /*0700*/ 	.word	0x00000000
        /*0704*/ 	.word	0x00000000
        /*0708*/ 	.short	0x0101
        /*070a*/ 	.byte	0xff
	.zero		1


	//   ....[67]....
        /*070c*/ 	.word	0x00003060
        /*0710*/ 	.word	0x000000ff
        /*0714*/ 	.word	0x000000f0
        /*0718*/ 	.short	0x010a
        /*071a*/ 	.byte	0x04
	.zero		1


	//   ....[68]....
        /*071c*/ 	.word	0x00003180
        /*0720*/ 	.word	0x00000000
        /*0724*/ 	.word	0x000000e0
        /*0728*/ 	.short	0x010a
        /*072a*/ 	.byte	0xff
	.zero		1


	//   ....[69]....
        /*072c*/ 	.word	0x00003270
        /*0730*/ 	.word	0x00000000
        /*0734*/ 	.word	0x00000000
        /*0738*/ 	.short	0x0101
        /*073a*/ 	.byte	0xff
	.zero		1


	//   ....[70]....
        /*073c*/ 	.word	0x00003320
        /*0740*/ 	.word	0x000000ff
        /*0744*/ 	.word	0x000000f0
        /*0748*/ 	.short	0x0106
        /*074a*/ 	.byte	0x04
	.zero		1


	//   ....[71]....
        /*074c*/ 	.word	0x00003340
        /*0750*/ 	.word	0x000000ff
        /*0754*/ 	.word	0x000000f0
        /*0758*/ 	.short	0x010a
        /*075a*/ 	.byte	0x04
	.zero		1


	//   ....[72]....
        /*075c*/ 	.word	0x000033d0
        /*0760*/ 	.word	0x000000ff
        /*0764*/ 	.word	0x000000f0
        /*0768*/ 	.short	0x0106
        /*076a*/ 	.byte	0x06
	.zero		1


	//   ....[73]....
        /*076c*/ 	.word	0x00003410
        /*0770*/ 	.word	0x00000000
        /*0774*/ 	.word	0x000000f0
        /*0778*/ 	.short	0x010a
        /*077a*/ 	.byte	0xff
	.zero		1


	//   ....[74]....
        /*077c*/ 	.word	0x00003650
        /*0780*/ 	.word	0x000000ff
        /*0784*/ 	.word	0x00000008
        /*0788*/ 	.short	0x010a
        /*078a*/ 	.byte	0x05
	.zero		1


	//   ....[75]....
        /*078c*/ 	.word	0x00003670
        /*0790*/ 	.word	0x000000ff
        /*0794*/ 	.word	0x00000008
        /*0798*/ 	.short	0x010a
        /*079a*/ 	.byte	0x05
	.zero		1


	//   ....[76]....
        /*079c*/ 	.word	0x00003800
        /*07a0*/ 	.word	0x000000ff
        /*07a4*/ 	.word	0x00000008
        /*07a8*/ 	.short	0x010a
        /*07aa*/ 	.byte	0x05
	.zero		1


	//   ....[77]....
        /*07ac*/ 	.word	0x00003820
        /*07b0*/ 	.word	0x000000ff
        /*07b4*/ 	.word	0x00000008
        /*07b8*/ 	.short	0x010a
        /*07ba*/ 	.byte	0x05
	.zero		1


	//   ....[78]....
        /*07bc*/ 	.word	0x000038e0
        /*07c0*/ 	.word	0x000000ff
        /*07c4*/ 	.word	0x00000000
        /*07c8*/ 	.short	0x0101
        /*07ca*/ 	.byte	0x04
	.zero		1


	//   ....[79]....
        /*07cc*/ 	.word	0x00003bf0
        /*07d0*/ 	.word	0x00000003
        /*07d4*/ 	.word	0x000000e0
        /*07d8*/ 	.short	0x010a
        /*07da*/ 	.byte	0xff
	.zero		1


	//   ....[80]....
        /*07dc*/ 	.word	0x00003cb0
        /*07e0*/ 	.word	0x00000003
        /*07e4*/ 	.word	0x00000000
        /*07e8*/ 	.short	0x0101
        /*07ea*/ 	.byte	0xff
	.zero		1


	//   ....[81]....
        /*07ec*/ 	.word	0x00003d60
        /*07f0*/ 	.word	0x000000ff
        /*07f4*/ 	.word	0x00000000
        /*07f8*/ 	.short	0x010a
        /*07fa*/ 	.byte	0x05
	.zero		1


	//   ....[82]....
        /*07fc*/ 	.word	0x00003d70
        /*0800*/ 	.word	0x000000ff
        /*0804*/ 	.word	0x00000118
        /*0808*/ 	.short	0x010a
        /*080a*/ 	.byte	0x17
	.zero		1


	//   ....[83]....
        /*080c*/ 	.word	0x00003e20
        /*0810*/ 	.word	0x000000ff
        /*0814*/ 	.word	0x00000000
        /*0818*/ 	.short	0x010a
        /*081a*/ 	.byte	0x07
	.zero		1


	//   ....[84]....
        /*081c*/ 	.word	0x00003f50
        /*0820*/ 	.word	0x000000ff
        /*0824*/ 	.word	0x00000000
        /*0828*/ 	.short	0x010a
        /*082a*/ 	.byte	0x06
	.zero		1


	//   ....[85]....
        /*082c*/ 	.word	0x000041c0
        /*0830*/ 	.word	0x000000ff
        /*0834*/ 	.word	0x00000000
        /*0838*/ 	.short	0x010a
        /*083a*/ 	.byte	0x04
	.zero		1


	//   ....[86]....
        /*083c*/ 	.word	0x00004250
        /*0840*/ 	.word	0x000000ff
        /*0844*/ 	.word	0x00000000
        /*0848*/ 	.short	0x010a
        /*084a*/ 	.byte	0x05
	.zero		1


	//   ....[87]....
        /*084c*/ 	.word	0x000042f0
        /*0850*/ 	.word	0x00000000
        /*0854*/ 	.word	0x00000000
        /*0858*/ 	.short	0x010a
        /*085a*/ 	.byte	0xff
	.zero		1


	//   ....[88]....
        /*085c*/ 	.word	0x00004330
        /*0860*/ 	.word	0x00000000
        /*0864*/ 	.word	0x00000000
        /*0868*/ 	.short	0x010a
        /*086a*/ 	.byte	0xff
	.zero		1


	//   ....[89]....
        /*086c*/ 	.word	0x000043a0
        /*0870*/ 	.word	0x000000ff
        /*0874*/ 	.word	0x00000000
        /*0878*/ 	.short	0x0101
        /*087a*/ 	.byte	0x04
	.zero		1


	//   ....[90]....
        /*087c*/ 	.word	0x000043e0
        /*0880*/ 	.word	0x000000ff
        /*0884*/ 	.word	0x00000150
        /*0888*/ 	.short	0x010a
        /*088a*/ 	.byte	0x12
	.zero		1


	//   ....[91]....
        /*088c*/ 	.word	0x00004430
        /*0890*/ 	.word	0x000000ff
        /*0894*/ 	.word	0x00000000
        /*0898*/ 	.short	0x0101
        /*089a*/ 	.byte	0x04
	.zero		1


	//   ....[92]....
        /*089c*/ 	.word	0x000048d0
        /*08a0*/ 	.word	0x00000002
        /*08a4*/ 	.word	0x000000e0
        /*08a8*/ 	.short	0x010a
        /*08aa*/ 	.byte	0xff
	.zero		1


	//   ....[93]....
        /*08ac*/ 	.word	0x00004a40
        /*08b0*/ 	.word	0x00000000
        /*08b4*/ 	.word	0x00000000
        /*08b8*/ 	.short	0x0101
        /*08ba*/ 	.byte	0xff
	.zero		1


	//   ....[94]....
        /*08bc*/ 	.word	0x00004ef0
        /*08c0*/ 	.word	0x000000ff
        /*08c4*/ 	.word	0x000000d8
        /*08c8*/ 	.short	0x010a
        /*08ca*/ 	.byte	0x06
	.zero		1


	//   ....[95]....
        /*08cc*/ 	.word	0x00005100
        /*08d0*/ 	.word	0x000000ff
        /*08d4*/ 	.word	0x000000c0
        /*08d8*/ 	.short	0x010a
        /*08da*/ 	.byte	0x05
	.zero		1


	//   ....[96]....
        /*08dc*/ 	.word	0x00005460
        /*08e0*/ 	.word	0x000000ff
        /*08e4*/ 	.word	0x000000b0
        /*08e8*/ 	.short	0x010b
        /*08ea*/ 	.byte	0x05
	.zero		1


	//   ....[97]....
        /*08ec*/ 	.word	0x00005470
        /*08f0*/ 	.word	0x000000ff
        /*08f4*/ 	.word	0x00000000
        /*08f8*/ 	.short	0x0101
        /*08fa*/ 	.byte	0x04
	.zero		1


	//   ....[98]....
        /*08fc*/ 	.word	0x000054c0
        /*0900*/ 	.word	0x000000ff
        /*0904*/ 	.word	0x00000000
        /*0908*/ 	.short	0x010a
        /*090a*/ 	.byte	0x04
	.zero		1


	//   ....[99]....
        /*090c*/ 	.word	0x00005560
        /*0910*/ 	.word	0x00000000
        /*0914*/ 	.word	0x00000000
        /*0918*/ 	.short	0x010a
        /*091a*/ 	.byte	0xff
	.zero		1


	//   ....[100]....
        /*091c*/ 	.word	0x00005780
        /*0920*/ 	.word	0x000000ff
        /*0924*/ 	.word	0x000000e0
        /*0928*/ 	.short	0x010a
        /*092a*/ 	.byte	0x04
	.zero		1


	//   ....[101]....
        /*092c*/ 	.word	0x00005850
        /*0930*/ 	.word	0x000000ff
        /*0934*/ 	.word	0x00000000
        /*0938*/ 	.short	0x0101
        /*093a*/ 	.byte	0x04
	.zero		1


	//   ....[102]....
        /*093c*/ 	.word	0x00006660
        /*0940*/ 	.word	0x00000009
        /*0944*/ 	.word	0x000000b0
        /*0948*/ 	.short	0x010a
        /*094a*/ 	.byte	0xff
	.zero		1


	//   ....[103]....
        /*094c*/ 	.word	0x000067b0
        /*0950*/ 	.word	0x00000007
        /*0954*/ 	.word	0x00000100
        /*0958*/ 	.short	0x010a
        /*095a*/ 	.byte	0xff
	.zero		1


	//   ....[104]....
        /*095c*/ 	.word	0x000068f0
        /*0960*/ 	.word	0x00000009
        /*0964*/ 	.word	0x000000b0
        /*0968*/ 	.short	0x010a
        /*096a*/ 	.byte	0xff
	.zero		1


	//   ....[105]....
        /*096c*/ 	.word	0x00006e30
        /*0970*/ 	.word	0x00000007
        /*0974*/ 	.word	0x00000100
        /*0978*/ 	.short	0x010a
        /*097a*/ 	.byte	0xff
	.zero		1


	//   ....[106]....
        /*097c*/ 	.word	0x00008080
        /*0980*/ 	.word	0x000000ff
        /*0984*/ 	.word	0x00000000
        /*0988*/ 	.short	0x0101
        /*098a*/ 	.byte	0x07
	.zero		1


	//   ....[107]....
        /*098c*/ 	.word	0x0000a290
        /*0990*/ 	.word	0x00000000
        /*0994*/ 	.word	0x00000000
        /*0998*/ 	.short	0x0101
        /*099a*/ 	.byte	0xff
	.zero		1


	//   ....[108]....
        /*099c*/ 	.word	0x0000a540
        /*09a0*/ 	.word	0x00000002
        /*09a4*/ 	.word	0x00000140
        /*09a8*/ 	.short	0x010a
        /*09aa*/ 	.byte	0xff
	.zero		1


	//   ....[109]....
        /*09ac*/ 	.word	0x0000a5a0
        /*09b0*/ 	.word	0x00000004
        /*09b4*/ 	.word	0x00000058
        /*09b8*/ 	.short	0x010a
        /*09ba*/ 	.byte	0xff
	.zero		1


	//   ....[110]....
        /*09bc*/ 	.word	0x0000a600
        /*09c0*/ 	.word	0x00000004
        /*09c4*/ 	.word	0x00000058
        /*09c8*/ 	.short	0x010a
        /*09ca*/ 	.byte	0xff
	.zero		1


	//   ....[111]....
        /*09cc*/ 	.word	0x0000a650
        /*09d0*/ 	.word	0x00000003
        /*09d4*/ 	.word	0x000000e0
        /*09d8*/ 	.short	0x010a
        /*09da*/ 	.byte	0xff
	.zero		1


	//   ....[112]....
        /*09dc*/ 	.word	0x0000a6b0
        /*09e0*/ 	.word	0x00000003
        /*09e4*/ 	.word	0x00000000
        /*09e8*/ 	.short	0x010a
        /*09ea*/ 	.byte	0xff
	.zero		1


	//   ....[113]....
        /*09ec*/ 	.word	0x0000a710
        /*09f0*/ 	.word	0x00000003
        /*09f4*/ 	.word	0x00000000
        /*09f8*/ 	.short	0x010a
        /*09fa*/ 	.byte	0xff
	.zero		1


	//   ....[114]....
        /*09fc*/ 	.word	0x0000a770
        /*0a00*/ 	.word	0x00000003
        /*0a04*/ 	.word	0x00000000
        /*0a08*/ 	.short	0x010a
        /*0a0a*/ 	.byte	0xff
	.zero		1


	//   ....[115]....
        /*0a0c*/ 	.word	0x0000a7d0
        /*0a10*/ 	.word	0x00000003
        /*0a14*/ 	.word	0x00000000
        /*0a18*/ 	.short	0x010a
        /*0a1a*/ 	.byte	0xff
	.zero		1


	//   ....[116]....
        /*0a1c*/ 	.word	0x0000a830
        /*0a20*/ 	.word	0x00000003
        /*0a24*/ 	.word	0x00000000
        /*0a28*/ 	.short	0x010a
        /*0a2a*/ 	.byte	0xff
	.zero		1


	//   ....[117]....
        /*0a2c*/ 	.word	0x0000a890
        /*0a30*/ 	.word	0x00000003
        /*0a34*/ 	.word	0x00000000
        /*0a38*/ 	.short	0x010a
        /*0a3a*/ 	.byte	0xff
	.zero		1


	//   ....[118]....
        /*0a3c*/ 	.word	0x0000a8f0
        /*0a40*/ 	.word	0x00000003
        /*0a44*/ 	.word	0x00000000
        /*0a48*/ 	.short	0x010a
        /*0a4a*/ 	.byte	0xff
	.zero		1


	//   ....[119]....
        /*0a4c*/ 	.word	0x0000a950
        /*0a50*/ 	.word	0x00000003
        /*0a54*/ 	.word	0x00000000
        /*0a58*/ 	.short	0x010a
        /*0a5a*/ 	.byte	0xff
	.zero		1


	//   ....[120]....
        /*0a5c*/ 	.word	0x0000a9b0
        /*0a60*/ 	.word	0x00000003
        /*0a64*/ 	.word	0x00000000
        /*0a68*/ 	.short	0x010a
        /*0a6a*/ 	.byte	0xff
	.zero		1


	//   ....[121]....
        /*0a6c*/ 	.word	0x0000aa10
        /*0a70*/ 	.word	0x00000003
        /*0a74*/ 	.word	0x00000000
        /*0a78*/ 	.short	0x010a
        /*0a7a*/ 	.byte	0xff
	.zero		1


	//   ....[122]....
        /*0a7c*/ 	.word	0x0000aa60
        /*0a80*/ 	.word	0x00000000
        /*0a84*/ 	.word	0x00000130
        /*0a88*/ 	.short	0x010a
        /*0a8a*/ 	.byte	0xff
	.zero		1


	//   ....[123]....
        /*0a8c*/ 	.word	0x0000aac0
        /*0a90*/ 	.word	0x00000003
        /*0a94*/ 	.word	0x000000f0
        /*0a98*/ 	.short	0x010a
        /*0a9a*/ 	.byte	0xff
	.zero		1


	//   ....[124]....
        /*0a9c*/ 	.word	0x0000ab10
        /*0aa0*/ 	.word	0x00000000
        /*0aa4*/ 	.word	0x000000e0
        /*0aa8*/ 	.short	0x010a
        /*0aaa*/ 	.byte	0xff
	.zero		1


	//   ....[125]....
        /*0aac*/ 	.word	0x0000ab70
        /*0ab0*/ 	.word	0x00000002
        /*0ab4*/ 	.word	0x000000f0
        /*0ab8*/ 	.short	0x010a
        /*0aba*/ 	.byte	0xff
	.zero		1


	//   ....[126]....
        /*0abc*/ 	.word	0x0000abd0
        /*0ac0*/ 	.word	0x00000005
        /*0ac4*/ 	.word	0x00000008
        /*0ac8*/ 	.short	0x010a
        /*0aca*/ 	.byte	0xff
	.zero		1


	//   ....[127]....
        /*0acc*/ 	.word	0x0000acb0
        /*0ad0*/ 	.word	0x00000002
        /*0ad4*/ 	.word	0x00000008
        /*0ad8*/ 	.short	0x010a
        /*0ada*/ 	.byte	0xff
	.zero		1


	//   ....[128]....
        /*0adc*/ 	.word	0x0000ad00
        /*0ae0*/ 	.word	0x00000003
        /*0ae4*/ 	.word	0x000000e0
        /*0ae8*/ 	.short	0x010a
        /*0aea*/ 	.byte	0xff
	.zero		1


	//   ....[129]....
        /*0aec*/ 	.word	0x0000ad60
        /*0af0*/ 	.word	0x00000003
        /*0af4*/ 	.word	0x00000118
        /*0af8*/ 	.short	0x010a
        /*0afa*/ 	.byte	0xff
	.zero		1


	//   ....[130]....
        /*0afc*/ 	.word	0x0000adc0
        /*0b00*/ 	.word	0x00000003
        /*0b04*/ 	.word	0x00000000
        /*0b08*/ 	.short	0x010a
        /*0b0a*/ 	.byte	0xff
	.zero		1


	//   ....[131]....
        /*0b0c*/ 	.word	0x0000ae20
        /*0b10*/ 	.word	0x00000002
        /*0b14*/ 	.word	0x00000000
        /*0b18*/ 	.short	0x010a
        /*0b1a*/ 	.byte	0xff
	.zero		1


	//   ....[132]....
        /*0b1c*/ 	.word	0x0000ae80
        /*0b20*/ 	.word	0x00000002
        /*0b24*/ 	.word	0x00000000
        /*0b28*/ 	.short	0x010a
        /*0b2a*/ 	.byte	0xff
	.zero		1


	//   ....[133]....
        /*0b2c*/ 	.word	0x0000aee0
        /*0b30*/ 	.word	0x00000000
        /*0b34*/ 	.word	0x00000150
        /*0b38*/ 	.short	0x010a
        /*0b3a*/ 	.byte	0xff
	.zero		1


	//   ....[134]....
        /*0b3c*/ 	.word	0x0000af30
        /*0b40*/ 	.word	0x00000002
        /*0b44*/ 	.word	0x000000e0
        /*0b48*/ 	.short	0x010a
        /*0b4a*/ 	.byte	0xff
	.zero		1


	//   ....[135]....
        /*0b4c*/ 	.word	0x0000af90
        /*0b50*/ 	.word	0x00000002
        /*0b54*/ 	.word	0x000000d8
        /*0b58*/ 	.short	0x010a
        /*0b5a*/ 	.byte	0xff
	.zero		1


	//   ....[136]....
        /*0b5c*/ 	.word	0x0000aff0
        /*0b60*/ 	.word	0x00000003
        /*0b64*/ 	.word	0x000000c0
        /*0b68*/ 	.short	0x010a
        /*0b6a*/ 	.byte	0xff
	.zero		1


	//   ....[137]....
        /*0b6c*/ 	.word	0x0000b050
        /*0b70*/ 	.word	0x00000002
        /*0b74*/ 	.word	0x00000000
        /*0b78*/ 	.short	0x010a
        /*0b7a*/ 	.byte	0xff
	.zero		1


	//   ....[138]....
        /*0b7c*/ 	.word	0x0000b0b0
        /*0b80*/ 	.word	0x00000002
        /*0b84*/ 	.word	0x000000e0
        /*0b88*/ 	.short	0x010a
        /*0b8a*/ 	.byte	0xff
	.zero		1


	//   ....[139]....
        /*0b8c*/ 	.word	0x0000b100
        /*0b90*/ 	.word	0x00000009
        /*0b94*/ 	.word	0x000000b0
        /*0b98*/ 	.short	0x010a
        /*0b9a*/ 	.byte	0xff
	.zero		1


	//   ....[140]....
        /*0b9c*/ 	.word	0x0000b150
        /*0ba0*/ 	.word	0x00000007
        /*0ba4*/ 	.word	0x00000100
        /*0ba8*/ 	.short	0x010a
        /*0baa*/ 	.byte	0xff
	.zero		1


	//----- nvinfo : EIATTR_NUM_MBARRIERS
	.align		4
.L_49:
        /*0bac*/ 	.byte	0x03, 0x38
        /*0bae*/ 	.short	0x002b


	//----- nvinfo : EIATTR_EXIT_INSTR_OFFSETS
	.align		4
        /*0bb0*/ 	.byte	0x04, 0x1c
        /*0bb2*/ 	.short	(.L_51 - .L_50)


	//   ....[0]....
.L_50:
        /*0bb4*/ 	.word	0x00002ed0


	//   ....[1]....
        /*0bb8*/ 	.word	0x000033e0


	//   ....[2]....
        /*0bbc*/ 	.word	0x00003440


	//   ....[3]....
        /*0bc0*/ 	.word	0x00004660


	//   ....[4]....
        /*0bc4*/ 	.word	0x00005590


	//   ....[5]....
        /*0bc8*/ 	.word	0x000055d0


	//   ....[6]....
        /*0bcc*/ 	.word	0x0000a440


	//   ....[7]....
        /*0bd0*/ 	.word	0x0000a4d0


	//   ....[8]....
        /*0bd4*/ 	.word	0x0000a500


	//   ....[9]....
        /*0bd8*/ 	.word	0x0000a530


	//----- nvinfo : EIATTR_MAX_THREADS
	.align		4
.L_51:
        /*0bdc*/ 	.byte	0x04, 0x05
        /*0bde*/ 	.short	(.L_53 - .L_52)
.L_52:
        /*0be0*/ 	.word	0x00000100
        /*0be4*/ 	.word	0x00000001
        /*0be8*/ 	.word	0x00000001


	//----- nvinfo : EIATTR_CRS_STACK_SIZE
	.align		4
.L_53:
        /*0bec*/ 	.byte	0x04, 0x1e
        /*0bee*/ 	.short	(.L_55 - .L_54)
.L_54:
        /*0bf0*/ 	.word	0x00000000


	//----- nvinfo : EIATTR_CBANK_PARAM_SIZE
	.align		4
.L_55:
        /*0bf4*/ 	.byte	0x03, 0x19
        /*0bf6*/ 	.short	0x0800


	//----- nvinfo : EIATTR_PARAM_CBANK
	.align		4
        /*0bf8*/ 	.byte	0x04, 0x0a
        /*0bfa*/ 	.short	(.L_57 - .L_56)
	.align		4
.L_56:
        /*0bfc*/ 	.word	index@(.nv.constant0._ZN7cutlass13device_kernelINS_4gemm6kernel13GemmUniversalIN4cute5tupleIJiiiiEEENS1_10collective13CollectiveMmaINS1_35MainloopSm100TmaUmmaWarpSpecializedILi11ELi2ELi3ENS5_IJNS4_1CILi2EEENSA_ILi1EEESC_EEEEENS5_IJNSA_ILi256EEENSA_ILi160EEENSA_ILi32EEEEEENS_10bfloat16_tENS5_IJlSC_lEEESJ_SK_NS4_8TiledMMAINS4_8MMA_AtomIJNS4_26SM100_MMA_F16BF16_2x1SM_SSISJ_SJ_fLi256ELi160ELNS4_4UMMA5MajorE0ELSP_0ELNSO_7ScaleInE0ELSQ_0EEEEEENS4_6LayoutINS5_IJSC_SC_SC_EEENS5_IJNSA_ILi0EEESV_SV_EEEEENS5_IJNS4_10UnderscoreESY_SY_EEEEENS4_18SM100_TMA_2SM_LOADENS4_14ComposedLayoutINS4_7SwizzleILi2ELi4ELi3EEENS4_18smem_ptr_flag_bitsILi16EEENST_INS5_IJNSA_ILi8EEESH_EEENS5_IJSH_SC_EEEEEEEvNS4_8identityES11_S1B_vS1C_EENS_8epilogue10collective18CollectiveEpilogueINS1E_23Sm100TmaWarpSpecializedILi2ELi1ELi160ELb1ELb0EEEJNS5_IJNSA_ILi128EEESG_SH_EEENS5_IJNST_IS1J_SC_EENST_ISG_SC_EEEEESJ_SK_SJ_SK_NS1E_6fusion15FusionCallbacksIS1I_NS1O_17LinearCombinationISJ_fSJ_fLNS_15FloatRoundStyleE2EEES1K_S1N_JEEENS4_5SM1004TMEM4LOAD26SM100_TMEM_LOAD_32dp32b32xENS4_13SM90_TMA_LOADES1B_NS4_39AutoVectorizingCopyWithAssumedAlignmentILi128EEENS4_14SM90_TMA_STOREES1B_S20_S20_EEEvvEEEEvNT_6ParamsE)
        /*0c00*/ 	.short	0x0380
        /*0c02*/ 	.short	0x0800


	//----- nvinfo : EIATTR_SW_WAR
	.align		4
.L_57:
        /*0c04*/ 	.byte	0x04, 0x36
        /*0c06*/ 	.short	(.L_59 - .L_58)
.L_58:
        /*0c08*/ 	.word	0x00000008
.L_59:


//--------------------- .nv.callgraph             --------------------------
	.section	.nv.callgraph,"",@"SHT_CUDA_CALLGRAPH"
	.align	4
	.sectionentsize	8
	.align		4
        /*0000*/ 	.word	0x00000000
	.align		4
        /*0004*/ 	.word	0xffffffff
	.align		4
        /*0008*/ 	.word	index@(_ZN7cutlass13device_kernelINS_4gemm6kernel13GemmUniversalIN4cute5tupleIJiiiiEEENS1_10collective13CollectiveMmaINS1_35MainloopSm100TmaUmmaWarpSpecializedILi11ELi2ELi3ENS5_IJNS4_1CILi2EEENSA_ILi1EEESC_EEEEENS5_IJNSA_ILi256EEENSA_ILi160EEENSA_ILi32EEEEEENS_10bfloat16_tENS5_IJlSC_lEEESJ_SK_NS4_8TiledMMAINS4_8MMA_AtomIJNS4_26SM100_MMA_F16BF16_2x1SM_SSISJ_SJ_fLi256ELi160ELNS4_4UMMA5MajorE0ELSP_0ELNSO_7ScaleInE0ELSQ_0EEEEEENS4_6LayoutINS5_IJSC_SC_SC_EEENS5_IJNSA_ILi0EEESV_SV_EEEEENS5_IJNS4_10UnderscoreESY_SY_EEEEENS4_18SM100_TMA_2SM_LOADENS4_14ComposedLayoutINS4_7SwizzleILi2ELi4ELi3EEENS4_18smem_ptr_flag_bitsILi16EEENST_INS5_IJNSA_ILi8EEESH_EEENS5_IJSH_SC_EEEEEEEvNS4_8identityES11_S1B_vS1C_EENS_8epilogue10collective18CollectiveEpilogueINS1E_23Sm100TmaWarpSpecializedILi2ELi1ELi160ELb1ELb0EEEJNS5_IJNSA_ILi128EEESG_SH_EEENS5_IJNST_IS1J_SC_EENST_ISG_SC_EEEEESJ_SK_SJ_SK_NS1E_6fusion15FusionCallbacksIS1I_NS1O_17LinearCombinationISJ_fSJ_fLNS_15FloatRoundStyleE2EEES1K_S1N_JEEENS4_5SM1004TMEM4LOAD26SM100_TMEM_LOAD_32dp32b32xENS4_13SM90_TMA_LOADES1B_NS4_39AutoVectorizingCopyWithAssumedAlignmentILi128EEENS4_14SM90_TMA_STOREES1B_S20_S20_EEEvvEEEEvNT_6ParamsE)
	.align		4
        /*000c*/ 	.word	index@(__assertfail)
	.align		4
        /*0010*/ 	.word	0x00000000
	.align		4
        /*0014*/ 	.word	0xfffffffe
	.align		4
        /*0018*/ 	.word	0x00000000
	.align		4
        /*001c*/ 	.word	0xfffffffd
	.align		4
        /*0020*/ 	.word	0x00000000
	.align		4
        /*0024*/ 	.word	0xfffffffc


//--------------------- .nv.constant4             --------------------------
	.section	.nv.constant4,"a",@progbits
	.align	8
	.align		8
.nv.constant4:
        /*0000*/ 	.dword	__assertfail
	.align		8
        /*0008*/ 	.dword	__unnamed_1
	.align		8
        /*0010*/ 	.dword	__unnamed_2
	.align		8
        /*0018*/ 	.dword	_ZN40_INTERNAL_b2917929_4_k_cu_a057587d_225434cuda3std3__45__cpo5beginE
	.align		8
        /*0020*/ 	.dword	_ZN40_INTERNAL_b2917929_4_k_cu_a057587d_225434cuda3std3__45__cpo3endE
	.align		8
        /*0028*/ 	.dword	_ZN40_INTERNAL_b2917929_4_k_cu_a057587d_225434cuda3std3__45__cpo6cbeginE
	.align		8
        /*0030*/ 	.dword	_ZN40_INTERNAL_b2917929_4_k_cu_a057587d_225434cuda3std3__45__cpo4cendE
	.align		8
        /*0038*/ 	.dword	_ZN40_INTERNAL_b2917929_4_k_cu_a057587d_225434cuda3std3__442_GLOBAL__N__b2917929_4_k_cu_a057587d_225436ignoreE
	.align		8
        /*0040*/ 	.dword	_ZN40_INTERNAL_b2917929_4_k_cu_a057587d_225434cuda3std3__419piecewise_constructE
	.align		8
        /*0048*/ 	.dword	_ZN40_INTERNAL_b2917929_4_k_cu_a057587d_225434cuda3std3__48in_placeE
	.align		8
        /*0050*/ 	.dword	_ZN40_INTERNAL_b2917929_4_k_cu_a057587d_225434cuda3std6ranges3__45__cpo4swapE
	.align		8
        /*0058*/ 	.dword	_ZN40_INTERNAL_b2917929_4_k_cu_a057587d_225434cuda3std6ranges3__45__cpo9iter_moveE
	.align		8
        /*0060*/ 	.dword	_ZN40_INTERNAL_b2917929_4_k_cu_a057587d_225434cute7productE
	.align		8
        /*0068*/ 	.dword	_ZN40_INTERNAL_b2917929_4_k_cu_a057587d_225434cute1_E
	.align		8
        /*0070*/ 	.dword	$str$25
	.align		8
        /*0078*/ 	.dword	$str$26
	.align		8
        /*0080*/ 	.dword	$str$27
	.align		8
        /*0088*/ 	.dword	$str$28


//--------------------- .text._ZN7cutlass13device_kernelINS_4gemm6kernel13GemmUniversalIN4cute5tupleIJiiiiEEENS1_10collective13CollectiveMmaINS1_35MainloopSm100TmaUmmaWarpSpecializedILi11ELi2ELi3ENS5_IJNS4_1CILi2EEENSA_ILi1EEESC_EEEEENS5_IJNSA_ILi256EEENSA_ILi160EEENSA_ILi32EEEEEENS_10bfloat16_tENS5_IJlSC_lEEESJ_SK_NS4_8TiledMMAINS4_8MMA_AtomIJNS4_26SM100_MMA_F16BF16_2x1SM_SSISJ_SJ_fLi256ELi160ELNS4_4UMMA5MajorE0ELSP_0ELNSO_7ScaleInE0ELSQ_0EEEEEENS4_6LayoutINS5_IJSC_SC_SC_EEENS5_IJNSA_ILi0EEESV_SV_EEEEENS5_IJNS4_10UnderscoreESY_SY_EEEEENS4_18SM100_TMA_2SM_LOADENS4_14ComposedLayoutINS4_7SwizzleILi2ELi4ELi3EEENS4_18smem_ptr_flag_bitsILi16EEENST_INS5_IJNSA_ILi8EEESH_EEENS5_IJSH_SC_EEEEEEEvNS4_8identityES11_S1B_vS1C_EENS_8epilogue10collective18CollectiveEpilogueINS1E_23Sm100TmaWarpSpecializedILi2ELi1ELi160ELb1ELb0EEEJNS5_IJNSA_ILi128EEESG_SH_EEENS5_IJNST_IS1J_SC_EENST_ISG_SC_EEEEESJ_SK_SJ_SK_NS1E_6fusion15FusionCallbacksIS1I_NS1O_17LinearCombinationISJ_fSJ_fLNS_15FloatRoundStyleE2EEES1K_S1N_JEEENS4_5SM1004TMEM4LOAD26SM100_TMEM_LOAD_32dp32b32xENS4_13SM90_TMA_LOADES1B_NS4_39AutoVectorizingCopyWithAssumedAlignmentILi128EEENS4_14SM90_TMA_STOREES1B_S20_S20_EEEvvEEEEvNT_6ParamsE --------------------------
	.section	.text._ZN7cutlass13device_kernelINS_4gemm6kernel13GemmUniversalIN4cute5tupleIJiiiiEEENS1_10collective13CollectiveMmaINS1_35MainloopSm100TmaUmmaWarpSpecializedILi11ELi2ELi3ENS5_IJNS4_1CILi2EEENSA_ILi1EEESC_EEEEENS5_IJNSA_ILi256EEENSA_ILi160EEENSA_ILi32EEEEEENS_10bfloat16_tENS5_IJlSC_lEEESJ_SK_NS4_8TiledMMAINS4_8MMA_AtomIJNS4_26SM100_MMA_F16BF16_2x1SM_SSISJ_SJ_fLi256ELi160ELNS4_4UMMA5MajorE0ELSP_0ELNSO_7ScaleInE0ELSQ_0EEEEEENS4_6LayoutINS5_IJSC_SC_SC_EEENS5_IJNSA_ILi0EEESV_SV_EEEEENS5_IJNS4_10UnderscoreESY_SY_EEEEENS4_18SM100_TMA_2SM_LOADENS4_14ComposedLayoutINS4_7SwizzleILi2ELi4ELi3EEENS4_18smem_ptr_flag_bitsILi16EEENST_INS5_IJNSA_ILi8EEESH_EEENS5_IJSH_SC_EEEEEEEvNS4_8identityES11_S1B_vS1C_EENS_8epilogue10collective18CollectiveEpilogueINS1E_23Sm100TmaWarpSpecializedILi2ELi1ELi160ELb1ELb0EEEJNS5_IJNSA_ILi128EEESG_SH_EEENS5_IJNST_IS1J_SC_EENST_ISG_SC_EEEEESJ_SK_SJ_SK_NS1E_6fusion15FusionCallbacksIS1I_NS1O_17LinearCombinationISJ_fSJ_fLNS_15FloatRoundStyleE2EEES1K_S1N_JEEENS4_5SM1004TMEM4LOAD26SM100_TMEM_LOAD_32dp32b32xENS4_13SM90_TMA_LOADES1B_NS4_39AutoVectorizingCopyWithAssumedAlignmentILi128EEENS4_14SM90_TMA_STOREES1B_S20_S20_EEEvvEEEEvNT_6ParamsE,"ax",@progbits
	.align	128
.text._ZN7cutlass13device_kernelINS_4gemm6kernel13GemmUniversalIN4cute5tupleIJiiiiEEENS1_10collective13CollectiveMmaINS1_35MainloopSm100TmaUmmaWarpSpecializedILi11ELi2ELi3ENS5_IJNS4_1CILi2EEENSA_ILi1EEESC_EEEEENS5_IJNSA_ILi256EEENSA_ILi160EEENSA_ILi32EEEEEENS_10bfloat16_tENS5_IJlSC_lEEESJ_SK_NS4_8TiledMMAINS4_8MMA_AtomIJNS4_26SM100_MMA_F16BF16_2x1SM_SSISJ_SJ_fLi256ELi160ELNS4_4UMMA5MajorE0ELSP_0ELNSO_7ScaleInE0ELSQ_0EEEEEENS4_6LayoutINS5_IJSC_SC_SC_EEENS5_IJNSA_ILi0EEESV_SV_EEEEENS5_IJNS4_10UnderscoreESY_SY_EEEEENS4_18SM100_TMA_2SM_LOADENS4_14ComposedLayoutINS4_7SwizzleILi2ELi4ELi3EEENS4_18smem_ptr_flag_bitsILi16EEENST_INS5_IJNSA_ILi8EEESH_EEENS5_IJSH_SC_EEEEEEEvNS4_8identityES11_S1B_vS1C_EENS_8epilogue10collective18CollectiveEpilogueINS1E_23Sm100TmaWarpSpecializedILi2ELi1ELi160ELb1ELb0EEEJNS5_IJNSA_ILi128EEESG_SH_EEENS5_IJNST_IS1J_SC_EENST_ISG_SC_EEEEESJ_SK_SJ_SK_NS1E_6fusion15FusionCallbacksIS1I_NS1O_17LinearCombinationISJ_fSJ_fLNS_15FloatRoundStyleE2EEES1K_S1N_JEEENS4_5SM1004TMEM4LOAD26SM100_TMEM_LOAD_32dp32b32xENS4_13SM90_TMA_LOADES1B_NS4_39AutoVectorizingCopyWithAssumedAlignmentILi128EEENS4_14SM90_TMA_STOREES1B_S20_S20_EEEvvEEEEvNT_6ParamsE:
        .type           _ZN7cutlass13device_kernelINS_4gemm6kernel13GemmUniversalIN4cute5tupleIJiiiiEEENS1_10collective13CollectiveMmaINS1_35MainloopSm100TmaUmmaWarpSpecializedILi11ELi2ELi3ENS5_IJNS4_1CILi2EEENSA_ILi1EEESC_EEEEENS5_IJNSA_ILi256EEENSA_ILi160EEENSA_ILi32EEEEEENS_10bfloat16_tENS5_IJlSC_lEEESJ_SK_NS4_8TiledMMAINS4_8MMA_AtomIJNS4_26SM100_MMA_F16BF16_2x1SM_SSISJ_SJ_fLi256ELi160ELNS4_4UMMA5MajorE0ELSP_0ELNSO_7ScaleInE0ELSQ_0EEEEEENS4_6LayoutINS5_IJSC_SC_SC_EEENS5_IJNSA_ILi0EEESV_SV_EEEEENS5_IJNS4_10UnderscoreESY_SY_EEEEENS4_18SM100_TMA_2SM_LOADENS4_14ComposedLayoutINS4_7SwizzleILi2ELi4ELi3EEENS4_18smem_ptr_flag_bitsILi16EEENST_INS5_IJNSA_ILi8EEESH_EEENS5_IJSH_SC_EEEEEEEvNS4_8identityES11_S1B_vS1C_EENS_8epilogue10collective18CollectiveEpilogueINS1E_23Sm100TmaWarpSpecializedILi2ELi1ELi160ELb1ELb0EEEJNS5_IJNSA_ILi128EEESG_SH_EEENS5_IJNST_IS1J_SC_EENST_ISG_SC_EEEEESJ_SK_SJ_SK_NS1E_6fusion15FusionCallbacksIS1I_NS1O_17LinearCombinationISJ_fSJ_fLNS_15FloatRoundStyleE2EEES1K_S1N_JEEENS4_5SM1004TMEM4LOAD26SM100_TMEM_LOAD_32dp32b32xENS4_13SM90_TMA_LOADES1B_NS4_39AutoVectorizingCopyWithAssumedAlignmentILi128EEENS4_14SM90_TMA_STOREES1B_S20_S20_EEEvvEEEEvNT_6ParamsE,@function
        .size           _ZN7cutlass13device_kernelINS_4gemm6kernel13GemmUniversalIN4cute5tupleIJiiiiEEENS1_10collective13CollectiveMmaINS1_35MainloopSm100TmaUmmaWarpSpecializedILi11ELi2ELi3ENS5_IJNS4_1CILi2EEENSA_ILi1EEESC_EEEEENS5_IJNSA_ILi256EEENSA_ILi160EEENSA_ILi32EEEEEENS_10bfloat16_tENS5_IJlSC_lEEESJ_SK_NS4_8TiledMMAINS4_8MMA_AtomIJNS4_26SM100_MMA_F16BF16_2x1SM_SSISJ_SJ_fLi256ELi160ELNS4_4UMMA5MajorE0ELSP_0ELNSO_7ScaleInE0ELSQ_0EEEEEENS4_6LayoutINS5_IJSC_SC_SC_EEENS5_IJNSA_ILi0EEESV_SV_EEEEENS5_IJNS4_10UnderscoreESY_SY_EEEEENS4_18SM100_TMA_2SM_LOADENS4_14ComposedLayoutINS4_7SwizzleILi2ELi4ELi3EEENS4_18smem_ptr_flag_bitsILi16EEENST_INS5_IJNSA_ILi8EEESH_EEENS5_IJSH_SC_EEEEEEEvNS4_8identityES11_S1B_vS1C_EENS_8epilogue10collective18CollectiveEpilogueINS1E_23Sm100TmaWarpSpecializedILi2ELi1ELi160ELb1ELb0EEEJNS5_IJNSA_ILi128EEESG_SH_EEENS5_IJNST_IS1J_SC_EENST_ISG_SC_EEEEESJ_SK_SJ_SK_NS1E_6fusion15FusionCallbacksIS1I_NS1O_17LinearCombinationISJ_fSJ_fLNS_15FloatRoundStyleE2EEES1K_S1N_JEEENS4_5SM1004TMEM4LOAD26SM100_TMEM_LOAD_32dp32b32xENS4_13SM90_TMA_LOADES1B_NS4_39AutoVectorizingCopyWithAssumedAlignmentILi128EEENS4_14SM90_TMA_STOREES1B_S20_S20_EEEvvEEEEvNT_6ParamsE,(.L_x_182 - _ZN7cutlass13device_kernelINS_4gemm6kernel13GemmUniversalIN4cute5tupleIJiiiiEEENS1_10collective13CollectiveMmaINS1_35MainloopSm100TmaUmmaWarpSpecializedILi11ELi2ELi3ENS5_IJNS4_1CILi2EEENSA_ILi1EEESC_EEEEENS5_IJNSA_ILi256EEENSA_ILi160EEENSA_ILi32EEEEEENS_10bfloat16_tENS5_IJlSC_lEEESJ_SK_NS4_8TiledMMAINS4_8MMA_AtomIJNS4_26SM100_MMA_F16BF16_2x1SM_SSISJ_SJ_fLi256ELi160ELNS4_4UMMA5MajorE0ELSP_0ELNSO_7ScaleInE0ELSQ_0EEEEEENS4_6LayoutINS5_IJSC_SC_SC_EEENS5_IJNSA_ILi0EEESV_SV_EEEEENS5_IJNS4_10UnderscoreESY_SY_EEEEENS4_18SM100_TMA_2SM_LOADENS4_14ComposedLayoutINS4_7SwizzleILi2ELi4ELi3EEENS4_18smem_ptr_flag_bitsILi16EEENST_INS5_IJNSA_ILi8EEESH_EEENS5_IJSH_SC_EEEEEEEvNS4_8identityES11_S1B_vS1C_EENS_8epilogue10collective18CollectiveEpilogueINS1E_23Sm100TmaWarpSpecializedILi2ELi1ELi160ELb1ELb0EEEJNS5_IJNSA_ILi128EEESG_SH_EEENS5_IJNST_IS1J_SC_EENST_ISG_SC_EEEEESJ_SK_SJ_SK_NS1E_6fusion15FusionCallbacksIS1I_NS1O_17LinearCombinationISJ_fSJ_fLNS_15FloatRoundStyleE2EEES1K_S1N_JEEENS4_5SM1004TMEM4LOAD26SM100_TMEM_LOAD_32dp32b32xENS4_13SM90_TMA_LOADES1B_NS4_39AutoVectorizingCopyWithAssumedAlignmentILi128EEENS4_14SM90_TMA_STOREES1B_S20_S20_EEEvvEEEEvNT_6ParamsE)
        .other          _ZN7cutlass13device_kernelINS_4gemm6kernel13GemmUniversalIN4cute5tupleIJiiiiEEENS1_10collective13CollectiveMmaINS1_35MainloopSm100TmaUmmaWarpSpecializedILi11ELi2ELi3ENS5_IJNS4_1CILi2EEENSA_ILi1EEESC_EEEEENS5_IJNSA_ILi256EEENSA_ILi160EEENSA_ILi32EEEEEENS_10bfloat16_tENS5_IJlSC_lEEESJ_SK_NS4_8TiledMMAINS4_8MMA_AtomIJNS4_26SM100_MMA_F16BF16_2x1SM_SSISJ_SJ_fLi256ELi160ELNS4_4UMMA5MajorE0ELSP_0ELNSO_7ScaleInE0ELSQ_0EEEEEENS4_6LayoutINS5_IJSC_SC_SC_EEENS5_IJNSA_ILi0EEESV_SV_EEEEENS5_IJNS4_10UnderscoreESY_SY_EEEEENS4_18SM100_TMA_2SM_LOADENS4_14ComposedLayoutINS4_7SwizzleILi2ELi4ELi3EEENS4_18smem_ptr_flag_bitsILi16EEENST_INS5_IJNSA_ILi8EEESH_EEENS5_IJSH_SC_EEEEEEEvNS4_8identityES11_S1B_vS1C_EENS_8epilogue10collective18CollectiveEpilogueINS1E_23Sm100TmaWarpSpecializedILi2ELi1ELi160ELb1ELb0EEEJNS5_IJNSA_ILi128EEESG_SH_EEENS5_IJNST_IS1J_SC_EENST_ISG_SC_EEEEESJ_SK_SJ_SK_NS1E_6fusion15FusionCallbacksIS1I_NS1O_17LinearCombinationISJ_fSJ_fLNS_15FloatRoundStyleE2EEES1K_S1N_JEEENS4_5SM1004TMEM4LOAD26SM100_TMEM_LOAD_32dp32b32xENS4_13SM90_TMA_LOADES1B_NS4_39AutoVectorizingCopyWithAssumedAlignmentILi128EEENS4_14SM90_TMA_STOREES1B_S20_S20_EEEvvEEEEvNT_6ParamsE,@"STO_CUDA_ENTRY STV_DEFAULT"
_ZN7cutlass13device_kernelINS_4gemm6kernel13GemmUniversalIN4cute5tupleIJiiiiEEENS1_10collective13CollectiveMmaINS1_35MainloopSm100TmaUmmaWarpSpecializedILi11ELi2ELi3ENS5_IJNS4_1CILi2EEENSA_ILi1EEESC_EEEEENS5_IJNSA_ILi256EEENSA_ILi160EEENSA_ILi32EEEEEENS_10bfloat16_tENS5_IJlSC_lEEESJ_SK_NS4_8TiledMMAINS4_8MMA_AtomIJNS4_26SM100_MMA_F16BF16_2x1SM_SSISJ_SJ_fLi256ELi160ELNS4_4UMMA5MajorE0ELSP_0ELNSO_7ScaleInE0ELSQ_0EEEEEENS4_6LayoutINS5_IJSC_SC_SC_EEENS5_IJNSA_ILi0EEESV_SV_EEEEENS5_IJNS4_10UnderscoreESY_SY_EEEEENS4_18SM100_TMA_2SM_LOADENS4_14ComposedLayoutINS4_7SwizzleILi2ELi4ELi3EEENS4_18smem_ptr_flag_bitsILi16EEENST_INS5_IJNSA_ILi8EEESH_EEENS5_IJSH_SC_EEEEEEEvNS4_8identityES11_S1B_vS1C_EENS_8epilogue10collective18CollectiveEpilogueINS1E_23Sm100TmaWarpSpecializedILi2ELi1ELi160ELb1ELb0EEEJNS5_IJNSA_ILi128EEESG_SH_EEENS5_IJNST_IS1J_SC_EENST_ISG_SC_EEEEESJ_SK_SJ_SK_NS1E_6fusion15FusionCallbacksIS1I_NS1O_17LinearCombinationISJ_fSJ_fLNS_15FloatRoundStyleE2EEES1K_S1N_JEEENS4_5SM1004TMEM4LOAD26SM100_TMEM_LOAD_32dp32b32xENS4_13SM90_TMA_LOADES1B_NS4_39AutoVectorizingCopyWithAssumedAlignmentILi128EEENS4_14SM90_TMA_STOREES1B_S20_S20_EEEvvEEEEvNT_6ParamsE:
[----:B------:R-:W1:Y:S01]  /*0000*/  LDC R1, c[0x0][0x37c] ;  /* 0x0000df00ff017b82 */ /* 0x000e620000000800 */
[----:B------:R-:W2:Y:S01]  /*0010*/  S2R R6, SR_TID.X ;  /* 0x0000000000067919 */ /* 0x000ea20000002100 */
[----:B------:R-:W3:Y:S01]  /*0020*/  LDCU.64 UR8, c[0x0][0x890] ;  /* 0x00011200ff0877ac */ /* 0x000ee20008000a00 */
[----:B-1----:R-:W-:-:S05]  /*0030*/  VIADD R1, R1, 0xffffffb0 ;  /* 0xffffffb001017836 */ /* 0x002fca0000000000 */
[----:B------:R-:W1:Y:S01]  /*0040*/  S2UR UR15, SR_CgaCtaId ;  /* 0x00000000000f79c3 */ /* 0x000e620000008800 */
[----:B------:R-:W-:Y:S01]  /*0050*/  ELECT P1, URZ, PT ;  /* 0x0000000000ff782f */ /* 0x000fe20003820000 */
[----:B---3--:R-:W-:-:S04]  /*0060*/  UISETP.NE.U32.AND UP0, UPT, UR8, URZ, UPT ;  /* 0x000000ff0800728c */ /* 0x008fc8000bf05070 */
[----:B------:R-:W-:Y:S02]  /*0070*/  UISETP.NE.AND.EX UP0, UPT, UR9, URZ, UPT, UP0 ;  /* 0x000000ff0900728c */ /* 0x000fe4000bf05300 */
[----:B-1----:R-:W-:Y:S02]  /*0080*/  ULOP3.LUT UR34, UR15, 0x1, URZ, 0xc0, !UPT ;  /* 0x000000010f227892 */ /* 0x002fe4000f8ec0ff */
[----:B------:R-:W-:Y:S01]  /*0090*/  ULOP3.LUT UR33, UR15, 0x1, URZ, 0x3c, !UPT ;  /* 0x000000010f217892 */ /* 0x000fe2000f8e3cff */
[----:B--2---:R-:W-:-:S05]  /*00a0*/  SHF.R.U32.HI R2, RZ, 0x5, R6 ;  /* 0x00000005ff027819 */ /* 0x004fca0000011606 */
[----:B------:R-:W1:Y:S02]  /*00b0*/  SHFL.IDX PT, R0, R2, RZ, 0x1f ;  /* 0x00001fff02007589 */ /* 0x000e6400000e0000 */
[----:B-1----:R-:W-:Y:S02]  /*00c0*/  R2UR UR14, R0 ;  /* 0x00000000000e72ca */ /* 0x002fe400000e0000 */
[----:B------:R-:W-:-:S05]  /*00d0*/  PRMT R0, RZ, 0x7610, R0 ;  /* 0x00007610ff007816 */ /* 0x000fca0000000000 */
[----:B------:R1:W-:Y:S01]  /*00e0*/  STL.S16 [R1+0x44], R0 ;  /* 0x0000440001007387 */ /* 0x0003e20000100600 */
[----:B------:R-:W-:Y:S07]  /*00f0*/  BRA.U UP0, `(.L_x_0) ;  /* 0x0000000100387547 */ /* 0x000fee000b800000 */
[----:B------:R-:W2:Y:S02]  /*0100*/  LDCU.64 UR4, c[0x0][0x888] ;  /* 0x00011100ff0477ac */ /* 0x000ea40008000a00 */
[----:B--2---:R-:W-:-:S04]  /*0110*/  UISETP.NE.U32.AND UP0, UPT, UR4, URZ, UPT ;  /* 0x000000ff0400728c */ /* 0x004fc8000bf05070 */
[----:B------:R-:W-:-:S09]  /*0120*/  UISETP.NE.AND.EX UP0, UPT, UR5, URZ, UPT, UP0 ;  /* 0x000000ff0500728c */ /* 0x000fd2000bf05300 */
[----:B------:R-:W-:Y:S05]  /*0130*/  BRA.U !UP0, `(.L_x_1) ;  /* 0x0000000108187547 */ /* 0x000fea000b800000 */
[----:B------:R-:W2:Y:S01]  /*0140*/  LDC.64 R4, c[0x0][0x888] ;  /* 0x00022200ff047b82 */ /* 0x000ea20000000a00 */
[----:B------:R-:W2:Y:S02]  /*0150*/  LDCU.64 UR4, c[0x0][0x358] ;  /* 0x00006b00ff0477ac */ /* 0x000ea40008000a00 */
[----:B--2---:R2:W5:Y:S01]  /*0160*/  LDG.E R157, desc[UR4][R4.64] ;  /* 0x00000004049d7981 */ /* 0x004562000c1e1900 */
[----:B-1----:R-:W-:-:S05]  /*0170*/  HFMA2 R0, -RZ, RZ, 0, 5.9604644775390625e-08 ;  /* 0x00000001ff007431 */ /* 0x002fca00000001ff */
[----:B------:R2:W-:Y:S01]  /*0180*/  STL.S16 [R1+0x44], R0 ;  /* 0x0000440001007387 */ /* 0x0005e20000100600 */
[----:B------:R-:W-:Y:S05]  /*0190*/  BRA `(.L_x_0) ;  /* 0x0000000000107947 */ /* 0x000fea0003800000 */
.L_x_1:
[----:B-1----:R-:W-:Y:S01]  /*01a0*/  HFMA2 R0, -RZ, RZ, 0, 5.9604644775390625e-08 ;  /* 0x00000001ff007431 */ /* 0x002fe200000001ff */
[----:B------:R-:W1:Y:S04]  /*01b0*/  LDCU UR4, c[0x0][0x880] ;  /* 0x00011000ff0477ac */ /* 0x000e680008000800 */
[----:B------:R3:W-:Y:S01]  /*01c0*/  STL.S16 [R1+0x44], R0 ;  /* 0x0000440001007387 */ /* 0x0007e20000100600 */
[----:B-1----:R-:W-:-:S07]  /*01d0*/  MOV R157, UR4 ;  /* 0x00000004009d7c02 */ /* 0x002fce0008000f00 */
.L_x_0:
[----:B------:R-:W4:Y:S02]  /*01e0*/  LDCU.64 UR4, c[0x0][0x8b0] ;  /* 0x00011600ff0477ac */ /* 0x000f240008000a00 */
[----:B----4-:R-:W-:-:S04]  /*01f0*/  UISETP.NE.U32.AND UP0, UPT, UR4, URZ, UPT ;  /* 0x000000ff0400728c */ /* 0x010fc8000bf05070 */
[----:B------:R-:W-:-:S09]  /*0200*/  UISETP.NE.AND.EX UP0, UPT, UR5, URZ, UPT, UP0 ;  /* 0x000000ff0500728c */ /* 0x000fd2000bf05300 */
[----:B------:R-:W-:Y:S05]  /*0210*/  BRA.U UP0, `(.L_x_2) ;  /* 0x0000000100287547 */ /* 0x000fea000b800000 */
[----:B------:R-:W4:Y:S02]  /*0220*/  LDCU.64 UR4, c[0x0][0x8a8] ;  /* 0x00011500ff0477ac */ /* 0x000f240008000a00 */
[----:B----4-:R-:W-:-:S04]  /*0230*/  UISETP.NE.U32.AND UP0, UPT, UR4, URZ, UPT ;  /* 0x000000ff0400728c */ /* 0x010fc8000bf05070 */
[----:B------:R-:W-:-:S09]  /*0240*/  UISETP.NE.AND.EX UP0, UPT, UR5, URZ, UPT, UP0 ;  /* 0x000000ff0500728c */ /* 0x000fd2000bf05300 */
[----:B------:R-:W-:Y:S05]  /*0250*/  BRA.U !UP0, `(.L_x_3) ;  /* 0x0000000108107547 */ /* 0x000fea000b800000 */
[----:B--2---:R-:W2:Y:S01]  /*0260*/  LDC.64 R4, c[0x0][0x8a8] ;  /* 0x00022a00ff047b82 */ /* 0x004ea20000000a00 */
[----:B------:R-:W2:Y:S02]  /*0270*/  LDCU.64 UR4, c[0x0][0x358] ;  /* 0x00006b00ff0477ac */ /* 0x000ea40008000a00 */
[----:B--2---:R4:W5:Y:S01]  /*0280*/  LDG.E R155, desc[UR4][R4.64] ;  /* 0x00000004049b7981 */ /* 0x004962000c1e1900 */
[----:B------:R-:W-:Y:S05]  /*0290*/  BRA `(.L_x_2) ;  /* 0x0000000000087947 */ /* 0x000fea0003800000 */
.L_x_3:
[----:B------:R-:W4:Y:S02]  /*02a0*/  LDCU UR4, c[0x0][0x8a0] ;  /* 0x00011400ff0477ac */ /* 0x000f240008000800 */
[----:B----4-:R-:W-:Y:S02]  /*02b0*/  MOV R155, UR4 ;  /* 0x00000004009b7c02 */ /* 0x010fe40008000f00 */
.L_x_2:
[----:B-123--:R-:W-:Y:S01]  /*02c0*/  IMAD.U32 R0, RZ, RZ, UR14 ;  /* 0x0000000eff007e24 */ /* 0x00efe2000f8e00ff */
[----:B------:R-:W-:Y:S04]  /*02d0*/  BSSY.RECONVERGENT B0, `(.L_x_4) ;  /* 0x000000c000007945 */ /* 0x000fe80003800200 */
[C---:B------:R-:W-:Y:S02]  /*02e0*/  ISETP.NE.OR P2, PT, R0.reuse, 0x1, !P1 ;  /* 0x000000010000780c */ /* 0x040fe40004f45670 */
[----:B------:R-:W-:-:S11]  /*02f0*/  ISETP.NE.OR P0, PT, R0, 0x3, !P1 ;  /* 0x000000030000780c */ /* 0x000fd60004f05670 */
[----:B------:R-:W-:Y:S05]  /*0300*/  @P2 BRA `(.L_x_5) ;  /* 0x0000000000202947 */ /* 0x000fea0003800000 */
[----:B------:R-:W1:Y:S02]  /*0310*/  LDCU.64 UR4, c[0x0][0x348] ;  /* 0x00006900ff0477ac */ /* 0x000e640008000a00 */
[----:B-1----:R-:W-:Y:S02]  /*0320*/  UIADD3 UR6, UP1, UPT, UR4, 0x80, URZ ;  /* 0x0000008004067890 */ /* 0x002fe4000ff3e0ff */
[----:B------:R-:W-:Y:S02]  /*0330*/  UIADD3 UR4, UP0, UPT, UR4, 0x180, URZ ;  /* 0x0000018004047890 */ /* 0x000fe4000ff1e0ff */
[----:B------:R-:W-:Y:S02]  /*0340*/  UIADD3.X UR7, UPT, UPT, URZ, UR5, URZ, UP1, !UPT ;  /* 0x00000005ff077290 */ /* 0x000fe40008ffe4ff */
[----:B------:R-:W-:-:S07]  /*0350*/  UIADD3.X UR5, UPT, UPT, URZ, UR5, URZ, UP0, !UPT ;  /* 0x00000005ff057290 */ /* 0x000fce00087fe4ff */
[----:B------:R1:W-:Y:S02]  /*0360*/  UTMACCTL.PF [UR6] ;  /* 0x00000000060079b9 */ /* 0x0003e40008040000 */
[----:B------:R1:W-:Y:S02]  /*0370*/  UTMACCTL.PF [UR4] ;  /* 0x00000000040079b9 */ /* 0x0003e40008040000 */
[----:B-1----:R-:W-:Y:S01]  /*0380*/  NOP ;  /* 0x0000000000007918 */ /* 0x002fe20000000000 */
.L_x_5:
[----:B------:R-:W-:Y:S05]  /*0390*/  BSYNC.RECONVERGENT B0 ;  /* 0x0000000000007941 */ /* 0x000fea0003800200 */
.L_x_4:
[----:B------:R-:W-:Y:S04]  /*03a0*/  BSSY.RECONVERGENT B0, `(.L_x_6) ;  /* 0x000000a000007945 */ /* 0x000fe80003800200 */
        /* <DEDUP_REMOVED lines=9> */
.L_x_7:
[----:B------:R-:W-:Y:S05]  /*0440*/  BSYNC.RECONVERGENT B0 ;  /* 0x0000000000007941 */ /* 0x000fea0003800200 */
.L_x_6:
[----:B------:R-:W1:Y:S01]  /*0450*/  LDCU.64 UR4, c[0x0][0x888] ;  /* 0x00011100ff0477ac */ /* 0x000e620008000a00 */
[----:B------:R-:W-:Y:S02]  /*0460*/  UISETP.EQ.U32.AND UP1, UPT, UR8, URZ, UPT ;  /* 0x000000ff0800728c */ /* 0x000fe4000bf22070 */
[----:B------:R-:W-:Y:S02]  /*0470*/  UPLOP3.LUT UP4, UPT, UPT, UPT, UPT, 0x80, 0x8 ;  /* 0x000000000008789c */ /* 0x000fe40003f8f070 */
[----:B-1----:R-:W-:-:S04]  /*0480*/  UISETP.NE.U32.AND UP0, UPT, UR4, URZ, UPT ;  /* 0x000000ff0400728c */ /* 0x002fc8000bf05070 */
[----:B------:R-:W-:-:S04]  /*0490*/  UISETP.NE.AND.EX UP2, UPT, UR5, URZ, UPT, UP0 ;  /* 0x000000ff0500728c */ /* 0x000fc8000bf45300 */
[----:B------:R-:W-:-:S04]  /*04a0*/  UISETP.EQ.OR.EX UP3, UPT, UR9, URZ, !UP2, UP1 ;  /* 0x000000ff0900728c */ /* 0x000fc8000d762710 */
[----:B------:R-:W-:-:S06]  /*04b0*/  UP2UR UR4, UPR, URZ, 0x8 ;  /* 0x00000008ff047883 */ /* 0x000fcc0008000000 */
[----:B------:R-:W-:-:S05]  /*04c0*/  MOV R0, UR4 ;  /* 0x0000000400007c02 */ /* 0x000fca0008000f00 */
[----:B------:R1:W-:Y:S01]  /*04d0*/  STL [R1+0x4c], R0 ;  /* 0x00004c0001007387 */ /* 0x0003e20000100800 */
[----:B------:R-:W-:Y:S05]  /*04e0*/  BRA.U !UP3, `(.L_x_8) ;  /* 0x000000010b207547 */ /* 0x000fea000b800000 */
[----:B------:R-:W-:Y:S01]  /*04f0*/  UISETP.NE.U32.AND UP1, UPT, UR8, URZ, UPT ;  /* 0x000000ff0800728c */ /* 0x000fe2000bf25070 */
[----:B-----5:R-:W-:Y:S01]  /*0500*/  FSETP.NEU.AND P0, PT, R157, RZ, PT ;  /* 0x000000ff9d00720b */ /* 0x020fe20003f0d000 */
[----:B------:R-:W-:Y:S02]  /*0510*/  USEL UR4, URZ, 0xffffffff, UP2 ;  /* 0xffffffffff047887 */ /* 0x000fe40009000000 */
[----:B------:R-:W-:-:S10]  /*0520*/  UISETP.NE.AND.EX UP1, UPT, UR9, URZ, UPT, UP1 ;  /* 0x000000ff0900728c */ /* 0x000fd4000bf25310 */
[----:B------:R-:W-:Y:S01]  /*0530*/  VOTEU.ANY UP0, P0 ;  /* 0x0000000000ff7886 */ /* 0x000fe20000000100 */
[----:B------:R-:W-:-:S04]  /*0540*/  @!UP1 USEL UR4, URZ, 0xffffffff, UP0 ;  /* 0xffffffffff049887 */ /* 0x000fc80008000000 */
[----:B------:R-:W-:-:S04]  /*0550*/  ULOP3.LUT UR4, UR4, 0x1, URZ, 0xc0, !UPT ;  /* 0x0000000104047892 */ /* 0x000fc8000f8ec0ff */
[----:B------:R-:W-:-:S11]  /*0560*/  UISETP.NE.U32.AND UP4, UPT, UR4, 0x1, UPT ;  /* 0x000000010400788c */ /* 0x000fd6000bf85070 */
.L_x_8:
[----:B-1----:R-:W1:Y:S01]  /*0570*/  SHFL.IDX PT, R0, R2, RZ, 0x1f ;  /* 0x00001fff02007589 */ /* 0x002e6200000e0000 */
[----:B------:R-:W-:-:S04]  /*0580*/  UISETP.NE.AND UP0, UPT, UR14, 0x2, UPT ;  /* 0x000000020e00788c */ /* 0x000fc8000bf05270 */
[----:B------:R-:W-:Y:S02]  /*0590*/  UISETP.EQ.AND UP1, UPT, UR34, URZ, !UP0 ;  /* 0x000000ff2200728c */ /* 0x000fe4000c722270 */
[----:B------:R-:W-:-:S04]  /*05a0*/  USEL UR53, URZ, 0x1, UP0 ;  /* 0x00000001ff357887 */ /* 0x000fc80008000000 */
[----:B------:R-:W-:Y:S02]  /*05b0*/  PLOP3.LUT P3, PT, P1, PT, UP1, 0x80, 0x8 ;  /* 0x000000000008781c */ /* 0x000fe40000f6f018 */
[----:B-1----:R-:W-:-:S13]  /*05c0*/  ISETP.NE.AND P0, PT, R0, RZ, PT ;  /* 0x000000ff0000720c */ /* 0x002fda0003f05270 */
[----:B------:R-:W-:Y:S05]  /*05d0*/  @P0 BRA `(.L_x_9) ;  /* 0x0000000000880947 */ /* 0x000fea0003800000 */
[----:B------:R-:W-:Y:S01]  /*05e0*/  ELECT P0, URZ, PT ;  /* 0x0000000000ff782f */ /* 0x000fe20003800000 */
[----:B------:R-:W-:-:S12]  /*05f0*/  BSSY.RECONVERGENT B0, `(.L_x_9) ;  /* 0x0000020000007945 */ /* 0x000fd80003800200 */
[----:B------:R-:W-:Y:S05]  /*0600*/  @!P0 BRA `(.L_x_10) ;  /* 0x0000000000788947 */ /* 0x000fea0003800000 */
[----:B------:R-:W-:Y:S01]  /*0610*/  UMOV UR4, 0x400 ;  /* 0x0000040000047882 */ /* 0x000fe20000000000 */
[----:B------:R-:W-:Y:S01]  /*0620*/  UMOV UR6, 0x1 ;  /* 0x0000000100067882 */ /* 0x000fe20000000000 */
[----:B------:R-:W-:Y:S02]  /*0630*/  ULEA UR4, UR15, UR4, 0x18 ;  /* 0x000000040f047291 */ /* 0x000fe4000f8ec0ff */
[----:B------:R-:W-:-:S04]  /*0640*/  UIADD3 UR6, UPT, UPT, -UR6, 0x100000, URZ ;  /* 0x0010000006067890 */ /* 0x000fc8000fffe1ff */
[----:B------:R-:W-:Y:S02]  /*0650*/  USHF.L.U32 UR7, UR6, 0xb, URZ ;  /* 0x0000000b06077899 */ /* 0x000fe400080006ff */
[----:B------:R-:W-:Y:S01]  /*0660*/  USHF.L.U32 UR6, UR6, 0x1, URZ ;  /* 0x0000000106067899 */ /* 0x000fe200080006ff */
[----:B------:R-:W1:Y:S11]  /*0670*/  FENCE.VIEW.ASYNC.S ;  /* 0x00000000000073c6 */ /* 0x000e760000000000 */
[----:B-1----:R1:W2:Y:S01]  /*0680*/  SYNCS.EXCH.64 URZ, [UR4], UR6 ;  /* 0x0000000604ff75b2 */ /* 0x0022a20008000100 */
[----:B------:R1:W3:Y:S01]  /*0690*/  SYNCS.EXCH.64 URZ, [UR4+0x58], UR6 ;  /* 0x0000580604ff75b2 */ /* 0x0002e20008000100 */
[----:B------:R1:W1:Y:S01]  /*06a0*/  SYNCS.EXCH.64 URZ, [UR4+0x8], UR6 ;  /* 0x0000080604ff75b2 */ /* 0x0002620008000100 */
        /* <DEDUP_REMOVED lines=19> */
[----:B------:R-:W-:Y:S01]  /*07e0*/  NOP ;  /* 0x0000000000007918 */ /* 0x000fe20000000000 */
.L_x_10:
[----:B-1----:R-:W-:Y:S05]  /*07f0*/  BSYNC.RECONVERGENT B0 ;  /* 0x0000000000007941 */ /* 0x002fea0003800200 */
.L_x_9:
[----:B------:R-:W1:Y:S01]  /*0800*/  SHFL.IDX PT, R0, R2, RZ, 0x1f ;  /* 0x00001fff02007589 */ /* 0x000e6200000e0000 */
[----:B------:R-:W-:Y:S01]  /*0810*/  NOP ;  /* 0x0000000000007918 */ /* 0x000fe20000000000 */
[----:B-1----:R-:W-:-:S13]  /*0820*/  ISETP.NE.AND P0, PT, R0, 0x1, PT ;  /* 0x000000010000780c */ /* 0x002fda0003f05270 */
[----:B------:R-:W-:Y:S05]  /*0830*/  @P0 BRA `(.L_x_11) ;  /* 0x0000000000440947 */ /* 0x000fea0003800000 */
[----:B------:R-:W-:Y:S01]  /*0840*/  UMOV UR4, 0x400 ;  /* 0x0000040000047882 */ /* 0x000fe20000000000 */
[----:B------:R-:W-:Y:S01]  /*0850*/  UMOV UR8, 0x20 ;  /* 0x0000002000087882 */ /* 0x000fe20000000000 */
[----:B------:R-:W-:Y:S01]  /*0860*/  UMOV UR6, 0x80 ;  /* 0x0000008000067882 */ /* 0x000fe20000000000 */
[----:B------:R-:W-:Y:S02]  /*0870*/  ULEA UR4, UR15, UR4, 0x18 ;  /* 0x000000040f047291 */ /* 0x000fe4000f8ec0ff */
[----:B------:R-:W-:-:S04]  /*0880*/  UIADD3 UR8, UPT, UPT, -UR8, 0x100000, URZ ;  /* 0x0010000008087890 */ /* 0x000fc8000fffe1ff */
[----:B------:R-:W-:Y:S02]  /*0890*/  USHF.L.U32 UR9, UR8, 0xb, URZ ;  /* 0x0000000b08097899 */ /* 0x000fe400080006ff */
[----:B------:R-:W-:Y:S02]  /*08a0*/  USHF.L.U32 UR8, UR8, 0x1, URZ ;  /* 0x0000000108087899 */ /* 0x000fe400080006ff */
[----:B------:R-:W-:-:S04]  /*08b0*/  UIADD3 UR6, UPT, UPT, -UR6, 0x100000, URZ ;  /* 0x0010000006067890 */ /* 0x000fc8000fffe1ff */
[----:B------:R-:W-:Y:S02]  /*08c0*/  USHF.L.U32 UR7, UR6, 0xb, URZ ;  /* 0x0000000b06077899 */ /* 0x000fe400080006ff */
[----:B------:R-:W-:Y:S01]  /*08d0*/  USHF.L.U32 UR6, UR6, 0x1, URZ ;  /* 0x0000000106067899 */ /* 0x000fe200080006ff */
[----:B------:R-:W-:Y:S01]  /*08e0*/  ELECT P0, URZ, PT ;  /* 0x0000000000ff782f */ /* 0x000fe20003800000 */
[----:B------:R-:W1:Y:S02]  /*08f0*/  FENCE.VIEW.ASYNC.S ;  /* 0x00000000000073c6 */ /* 0x000e640000000000 */
[----:B-1----:R1:W1:Y:S08]  /*0900*/  SYNCS.EXCH.64 URZ, [UR4+0xb0], UR8 ;  /* 0x0000b00804ff75b2 */ /* 0x0022700008000100 */
[----:B------:R1:W1:Y:S01]  /*0910*/  SYNCS.EXCH.64 URZ, [UR4+0xc0], UR6 ;  /* 0x0000c00604ff75b2 */ /* 0x0002620008000100 */
[----:B------:R1:W1:Y:S01]  /*0920*/  SYNCS.EXCH.64 URZ, [UR4+0xb8], UR8 ;  /* 0x0000b80804ff75b2 */ /* 0x0002620008000100 */
[----:B------:R1:W1:Y:S01]  /*0930*/  SYNCS.EXCH.64 URZ, [UR4+0xc8], UR6 ;  /* 0x0000c80604ff75b2 */ /* 0x0002620008000100 */
[----:B------:R-:W-:Y:S01]  /*0940*/  NOP ;  /* 0x0000000000007918 */ /* 0x000fe20000000000 */
.L_x_11:
[----:B------:R-:W2:Y:S01]  /*0950*/  SHFL.IDX PT, R0, R2, RZ, 0x1f ;  /* 0x00001fff02007589 */ /* 0x000ea200000e0000 */
[----:B------:R-:W-:Y:S01]  /*0960*/  NOP ;  /* 0x0000000000007918 */ /* 0x000fe20000000000 */
[----:B--2---:R-:W-:-:S13]  /*0970*/  ISETP.NE.AND P0, PT, R0, 0x3, PT ;  /* 0x000000030000780c */ /* 0x004fda0003f05270 */
[----:B------:R-:W-:Y:S05]  /*0980*/  @P0 BRA `(.L_x_12) ;  /* 0x00000000002c0947 */ /* 0x000fea0003800000 */
[----:B-1----:R-:W-:Y:S01]  /*0990*/  UMOV UR4, 0x400 ;  /* 0x0000040000047882 */ /* 0x002fe20000000000 */
[----:B------:R-:W-:Y:S01]  /*09a0*/  UMOV UR6, 0x20 ;  /* 0x0000002000067882 */ /* 0x000fe20000000000 */
[----:B------:R-:W-:Y:S02]  /*09b0*/  ULEA UR4, UR15, UR4, 0x18 ;  /* 0x000000040f047291 */ /* 0x000fe4000f8ec0ff */
[----:B------:R-:W-:-:S04]  /*09c0*/  UIADD3 UR6, UPT, UPT, -UR6, 0x100000, URZ ;  /* 0x0010000006067890 */ /* 0x000fc8000fffe1ff */
[----:B------:R-:W-:Y:S02]  /*09d0*/  USHF.L.U32 UR7, UR6, 0xb, URZ ;  /* 0x0000000b06077899 */ /* 0x000fe400080006ff */
[----:B------:R-:W-:Y:S01]  /*09e0*/  USHF.L.U32 UR6, UR6, 0x1, URZ ;  /* 0x0000000106067899 */ /* 0x000fe200080006ff */
[----:B------:R-:W-:Y:S01]  /*09f0*/  ELECT P0, URZ, PT ;  /* 0x0000000000ff782f */ /* 0x000fe20003800000 */
[----:B------:R-:W1:Y:S10]  /*0a00*/  FENCE.VIEW.ASYNC.S ;  /* 0x00000000000073c6 */ /* 0x000e740000000000 */
[----:B-1----:R2:W1:Y:S01]  /*0a10*/  SYNCS.EXCH.64 URZ, [UR4+0xd0], UR6 ;  /* 0x0000d00604ff75b2 */ /* 0x0024620008000100 */
[----:B------:R2:W1:Y:S02]  /*0a20*/  SYNCS.EXCH.64 URZ, [UR4+0xd8], UR6 ;  /* 0x0000d80604ff75b2 */ /* 0x0004640008000100 */
[----:B--2---:R-:W-:Y:S01]  /*0a30*/  NOP ;  /* 0x0000000000007918 */ /* 0x004fe20000000000 */
.L_x_12:
[----:B------:R-:W2:Y:S01]  /*0a40*/  SHFL.IDX PT, R0, R2, RZ, 0x1f ;  /* 0x00001fff02007589 */ /* 0x000ea200000e0000 */
[----:B------:R-:W-:Y:S01]  /*0a50*/  NOP ;  /* 0x0000000000007918 */ /* 0x000fe20000000000 */
[----:B--2---:R-:W-:-:S13]  /*0a60*/  ISETP.NE.AND P0, PT, R0, 0x4, PT ;  /* 0x000000040000780c */ /* 0x004fda0003f05270 */
[----:B------:R-:W-:Y:S05]  /*0a70*/  @P0 BRA `(.L_x_13) ;  /* 0x0000000000480947 */ /* 0x000fea0003800000 */
[----:B-1----:R-:W-:Y:S01]  /*0a80*/  UMOV UR6, 0x1e0 ;  /* 0x000001e000067882 */ /* 0x002fe20000000000 */
[----:B------:R-:W-:Y:S01]  /*0a90*/  UMOV UR4, 0x400 ;  /* 0x0000040000047882 */ /* 0x000fe20000000000 */
[----:B------:R-:W-:Y:S01]  /*0aa0*/  USEL UR6, UR6, 0x1a0, UP4 ;  /* 0x000001a006067887 */ /* 0x000fe2000a000000 */
        /* <DEDUP_REMOVED lines=13> */
[----:B------:R2:W1:Y:S02]  /*0b80*/  SYNCS.EXCH.64 URZ, [UR4+0xf8], UR6 ;  /* 0x0000f80604ff75b2 */ /* 0x0004640008000100 */
[----:B--2---:R-:W-:Y:S01]  /*0b90*/  NOP ;  /* 0x0000000000007918 */ /* 0x004fe20000000000 */
.L_x_13:
[----:B------:R-:W2:Y:S01]  /*0ba0*/  SHFL.IDX PT, R0, R2, RZ, 0x1f ;  /* 0x00001fff02007589 */ /* 0x000ea200000e0000 */
[----:B------:R-:W-:Y:S01]  /*0bb0*/  NOP ;  /* 0x0000000000007918 */ /* 0x000fe20000000000 */
[----:B--2---:R-:W-:-:S13]  /*0bc0*/  ISETP.NE.AND P0, PT, R0, 0x5, PT ;  /* 0x000000050000780c */ /* 0x004fda0003f05270 */
[----:B------:R-:W-:Y:S05]  /*0bd0*/  @P0 BRA `(.L_x_14) ;  /* 0x00000000004c0947 */ /* 0x000fea0003800000 */
[----:B-1----:R-:W-:Y:S01]  /*0be0*/  UMOV UR4, 0x400 ;  /* 0x0000040000047882 */ /* 0x002fe20000000000 */
        /* <DEDUP_REMOVED lines=15> */
[----:B------:R2:W1:Y:S01]  /*0ce0*/  SYNCS.EXCH.64 URZ, [UR4+0x110], UR6 ;  /* 0x0001100604ff75b2 */ /* 0x0004620008000100 */
[----:B------:R2:W1:Y:S02]  /*0cf0*/  SYNCS.EXCH.64 URZ, [UR4+0x128], UR8 ;  /* 0x0001280804ff75b2 */ /* 0x0004640008000100 */
[----:B--2---:R-:W-:Y:S01]  /*0d00*/  NOP ;  /* 0x0000000000007918 */ /* 0x004fe20000000000 */
.L_x_14:
[----:B------:R-:W2:Y:S01]  /*0d10*/  SHFL.IDX PT, R0, R2, RZ, 0x1f ;  /* 0x00001fff02007589 */ /* 0x000ea200000e0000 */
[----:B------:R-:W-:Y:S01]  /*0d20*/  ISETP.NE.OR P1, PT, RZ, UR14, !P1 ;  /* 0x0000000eff007c0c */ /* 0x000fe2000cf25670 */
        /* <DEDUP_REMOVED lines=12> */
[----:B------:R2:W1:Y:S01]  /*0df0*/  SYNCS.EXCH.64 URZ, [UR4+0x140], UR6 ;  /* 0x0001400604ff75b2 */ /* 0x0004620008000100 */
[----:B------:R2:W1:Y:S01]  /*0e00*/  SYNCS.EXCH.64 URZ, [UR4+0x138], UR6 ;  /* 0x0001380604ff75b2 */ /* 0x0004620008000100 */
[----:B------:R2:W1:Y:S02]  /*0e10*/  SYNCS.EXCH.64 URZ, [UR4+0x148], UR6 ;  /* 0x0001480604ff75b2 */ /* 0x0004640008000100 */
[----:B--2---:R-:W-:Y:S01]  /*0e20*/  NOP ;  /* 0x0000000000007918 */ /* 0x004fe20000000000 */
.L_x_15:
[----:B------:R-:W-:Y:S01]  /*0e30*/  VOTEU.ALL UP0, P1 ;  /* 0x0000000000ff7886 */ /* 0x000fe20000800000 */
[----:B-1----:R-:W-:Y:S01]  /*0e40*/  UMOV UR4, 0x20 ;  /* 0x0000002000047882 */ /* 0x002fe20000000000 */
[----:B------:R-:W1:Y:S01]  /*0e50*/  LDCU UR7, c[0x0][0x36c] ;  /* 0x00006d80ff0777ac */ /* 0x000e620008000800 */
[----:B------:R-:W-:Y:S01]  /*0e60*/  NOP ;  /* 0x0000000000007918 */ /* 0x000fe20000000000 */
[----:B------:R-:W-:Y:S01]  /*0e70*/  LOP3.LUT R14, R6, 0x1f, RZ, 0xc0, !PT ;  /* 0x0000001f060e7812 */ /* 0x000fe200078ec0ff */
[----:B------:R-:W-:Y:S01]  /*0e80*/  @!UP0 UMOV UR6, 0x400 ;  /* 0x0000040000068882 */ /* 0x000fe20000000000 */
[----:B------:R-:W-:-:S04]  /*0e90*/  @!UP0 UIADD3 UR4, UPT, UPT, -UR4, 0x100000, URZ ;  /* 0x0010000004048890 */ /* 0x000fc8000fffe1ff */
[----:B------:R-:W-:Y:S02]  /*0ea0*/  @!UP0 USHF.L.U32 UR5, UR4, 0xb, URZ ;  /* 0x0000000b04058899 */ /* 0x000fe400080006ff */
[----:B------:R-:W-:Y:S02]  /*0eb0*/  @!UP0 USHF.L.U32 UR4, UR4, 0x1, URZ ;  /* 0x0000000104048899 */ /* 0x000fe400080006ff */
[----:B------:R-:W-:Y:S01]  /*0ec0*/  @!UP0 ULEA UR6, UR15, UR6, 0x18 ;  /* 0x000000060f068291 */ /* 0x000fe2000f8ec0ff */
[----:B------:R-:W-:Y:S01]  /*0ed0*/  VOTEU.ALL UP0, P1 ;  /* 0x0000000000ff7886 */ /* 0x000fe20000800000 */
[----:B------:R-:W-:Y:S02]  /*0ee0*/  UISETP.NE.AND UP5, UPT, UR14, URZ, UPT ;  /* 0x000000ff0e00728c */ /* 0x000fe4000bfa5270 */
[----:B-1----:R-:W-:Y:S01]  /*0ef0*/  UISETP.EQ.U32.AND UP6, UPT, UR7, 0x1, UPT ;  /* 0x000000010700788c */ /* 0x002fe2000bfc2070 */
[----:B------:R-:W1:Y:S07]  /*0f00*/  FENCE.VIEW.ASYNC.S ;  /* 0x00000000000073c6 */ /* 0x000e6e0000000000 */
[----:B-1----:R1:W2:Y:S01]  /*0f10*/  @!UP0 SYNCS.EXCH.64 URZ, [UR6+0x150], UR4 ;  /* 0x0001500406ff85b2 */ /* 0x0022a20008000100 */
[----:B------:R-:W-:Y:S05]  /*0f20*/  BRA.U !UP6, `(.L_x_16) ;  /* 0x000000010e087547 */ /* 0x000fea000b800000 */
[----:B--23--:R-:W-:Y:S01]  /*0f30*/  UCGABAR_ARV ;  /* 0x00000000000079c7 */ /* 0x00cfe20008000000 */
[----:B------:R-:W-:Y:S05]  /*0f40*/  BRA `(.L_x_17) ;  /* 0x0000000000047947 */ /* 0x000fea0003800000 */
.L_x_16:
[----:B--23--:R-:W-:Y:S01]  /*0f50*/  NOP ;  /* 0x0000000000007918 */ /* 0x00cfe20000000000 */
.L_x_17:
[----:B------:R-:W2:Y:S01]  /*0f60*/  S2UR UR23, SR_CTAID.X ;  /* 0x00000000001779c3 */ /* 0x000ea20000002500 */
[----:B------:R-:W-:-:S05]  /*0f70*/  CS2R.32 R3, SR_CgaSize ;  /* 0x0000000000037805 */ /* 0x000fca0000008a00 */
[----:B------:R-:W-:-:S05]  /*0f80*/  IMAD R3, R3, -0xa0, RZ ;  /* 0xffffff6003037824 */ /* 0x000fca00078e02ff */
[----:B-1----:R-:W-:-:S14]  /*0f90*/  R2UR UR5, R3 ;  /* 0x00000000030572ca */ /* 0x002fdc00000e0000 */
[----:B------:R-:W1:Y:S01]  /*0fa0*/  LDCU UR5, c[0x0][UR5+0x2b0] ;  /* 0x00005600050577ac */ /* 0x000e620008000800 */
[----:B------:R-:W-:Y:S02]  /*0fb0*/  PRMT R7, RZ, 0x7610, R7 ;  /* 0x00007610ff077816 */ /* 0x000fe40000000007 */
[----:B------:R-:W-:Y:S02]  /*0fc0*/  PRMT R8, RZ, 0x7610, R8 ;  /* 0x00007610ff087816 */ /* 0x000fe40000000008 */
[----:B------:R-:W-:-:S05]  /*0fd0*/  CS2R.32 R3, SR_CgaSize ;  /* 0x0000000000037805 */ /* 0x000fca0000008a00 */
[----:B------:R-:W-:-:S05]  /*0fe0*/  IMAD R3, R3, -0xa0, RZ ;  /* 0xffffff6003037824 */ /* 0x000fca00078e02ff */
[----:B------:R-:W-:-:S14]  /*0ff0*/  R2UR UR4, R3 ;  /* 0x00000000030472ca */ /* 0x000fdc00000e0000 */
[----:B------:R-:W3:Y:S01]  /*1000*/  LDCU UR4, c[0x0][UR4+0x2b4] ;  /* 0x00005680040477ac */ /* 0x000ee20008000800 */
[----:B------:R-:W4:Y:S01]  /*1010*/  S2UR UR7, SR_CTAID.Y ;  /* 0x00000000000779c3 */ /* 0x000f220000002600 */
[----:B------:R-:W3:Y:S01]  /*1020*/  LDCU UR20, c[0x0][0xb24] ;  /* 0x00016480ff1477ac */ /* 0x000ee20008000800 */
[----:B------:R-:W-:-:S05]  /*1030*/  CS2R.32 R3, SR_CgaSize ;  /* 0x0000000000037805 */ /* 0x000fca0000008a00 */
[----:B------:R-:W-:-:S05]  /*1040*/  IMAD R3, R3, -0xa0, RZ ;  /* 0xffffff6003037824 */ /* 0x000fca00078e02ff */
[----:B------:R-:W-:-:S14]  /*1050*/  R2UR UR60, R3 ;  /* 0x00000000033c72ca */ /* 0x000fdc00000e0000 */
[----:B------:R-:W4:Y:S01]  /*1060*/  LDCU UR60, c[0x0][UR60+0x2a0] ;  /* 0x000054003c3c77ac */ /* 0x000f220008000800 */
[----:B------:R-:W1:Y:S01]  /*1070*/  S2UR UR36, SR_CTAID.Z ;  /* 0x00000000002479c3 */ /* 0x000e620000002700 */
[----:B------:R-:W-:-:S05]  /*1080*/  CS2R.32 R3, SR_CgaSize ;  /* 0x0000000000037805 */ /* 0x000fca0000008a00 */
[----:B------:R-:W-:-:S05]  /*1090*/  IMAD R3, R3, -0xa0, RZ ;  /* 0xffffff6003037824 */ /* 0x000fca00078e02ff */
[----:B------:R-:W-:-:S14]  /*10a0*/  R2UR UR61, R3 ;  /* 0x00000000033d72ca */ /* 0x000fdc00000e0000 */
[----:B------:R-:W4:Y:S01]  /*10b0*/  LDCU UR61, c[0x0][UR61+0x2a4] ;  /* 0x000054803d3d77ac */ /* 0x000f220008000800 */
[----:B------:R-:W4:Y:S01]  /*10c0*/  LDCU UR21, c[0x0][0xb24] ;  /* 0x00016480ff1577ac */ /* 0x000f220008000800 */
[----:B--2---:R-:W-:Y:S01]  /*10d0*/  I2FP.F32.U32 R0, UR23 ;  /* 0x0000001700007c45 */ /* 0x004fe20008201000 */
[----:B------:R-:W2:Y:S04]  /*10e0*/  LDCU UR25, c[0x0][0xb30] ;  /* 0x00016600ff1977ac */ /* 0x000ea80008000800 */
[----:B-1----:R-:W-:Y:S01]  /*10f0*/  FMUL R0, R0, UR5 ;  /* 0x0000000500007c20 */ /* 0x002fe20008400000 */
[----:B---3--:R-:W-:Y:S01]  /*1100*/  UISETP.GE.AND UP1, UPT, UR20, 0x1, UPT ;  /* 0x000000011400788c */ /* 0x008fe2000bf26270 */
[----:B----4-:R-:W-:Y:S02]  /*1110*/  I2FP.F32.U32 R3, UR7 ;  /* 0x0000000700037c45 */ /* 0x010fe40008201000 */
[----:B------:R1:W3:Y:S01]  /*1120*/  F2I.U32.TRUNC.NTZ R2, R0 ;  /* 0x0000000000027305 */ /* 0x0002e2000020f000 */
[----:B------:R-:W-:Y:S01]  /*1130*/  UMOV UR47, UR7 ;  /* 0x00000007002f7c82 */ /* 0x000fe20008000000 */
[----:B------:R-:W-:Y:S01]  /*1140*/  UMOV UR46, UR23 ;  /* 0x00000017002e7c82 */ /* 0x000fe20008000000 */
[----:B-1----:R-:W-:Y:S01]  /*1150*/  FMUL R0, R3, UR4 ;  /* 0x0000000403007c20 */ /* 0x002fe20008400000 */
[----:B---3--:R-:W-:-:S05]  /*1160*/  R2UR UR4, R2 ;  /* 0x00000000020472ca */ /* 0x008fca00000e0000 */
[----:B------:R-:W1:Y:S08]  /*1170*/  F2I.U32.TRUNC.NTZ R0, R0 ;  /* 0x0000000000007305 */ /* 0x000e70000020f000 */
[----:B------:R-:W-:-:S04]  /*1180*/  UIADD3 UR5, UPT, UPT, -UR4, URZ, URZ ;  /* 0x000000ff04057290 */ /* 0x000fc8000fffe1ff */
[----:B------:R-:W-:Y:S01]  /*1190*/  UIMAD UR60, UR60, UR5, UR23 ;  /* 0x000000053c3c72a4 */ /* 0x000fe2000f8e0217 */
[----:B-1----:R-:W-:-:S13]  /*11a0*/  R2UR UR6, R0 ;  /* 0x00000000000672ca */ /* 0x002fda00000e0000 */
[----:B------:R-:W-:-:S04]  /*11b0*/  UIADD3 UR4, UPT, UPT, -UR6, URZ, URZ ;  /* 0x000000ff06047290 */ /* 0x000fc8000fffe1ff */
[----:B------:R-:W-:Y:S01]  /*11c0*/  UIMAD UR61, UR61, UR4, UR7 ;  /* 0x000000043d3d72a4 */ /* 0x000fe2000f8e0207 */
[----:B--2---:R-:W-:Y:S11]  /*11d0*/  BRA.U UP5, `(.L_x_18) ;  /* 0x0000000105307547 */ /* 0x004ff6000b800000 */
[----:B------:R-:W-:Y:S02]  /*11e0*/  UISETP.NE.AND UP0, UPT, UR61, URZ, UPT ;  /* 0x000000ff3d00728c */ /* 0x000fe4000bf05270 */
[----:B------:R-:W-:Y:S02]  /*11f0*/  ULOP3.LUT UR4, UR60, 0xfffffffe, URZ, 0xc0, !UPT ;  /* 0xfffffffe3c047892 */ /* 0x000fe4000f8ec0ff */
[----:B------:R-:W-:Y:S01]  /*1200*/  UISETP.LT.U32.OR UP0, UPT, UR60, 0x2, !UP0 ;  /* 0x000000023c00788c */ /* 0x000fe2000c701470 */
[----:B------:R-:W-:-:S03]  /*1210*/  UMOV UR7, 0x3 ;  /* 0x0000000300077882 */ /* 0x000fc60000000000 */
[----:B------:R-:W-:Y:S02]  /*1220*/  USEL UR6, URZ, 0x1, !UP0 ;  /* 0x00000001ff067887 */ /* 0x000fe4000c000000 */
[----:B------:R-:W-:Y:S02]  /*1230*/  USEL UR5, URZ, 0x2, !UP0 ;  /* 0x00000002ff057887 */ /* 0x000fe4000c000000 */
[----:B------:R-:W-:Y:S02]  /*1240*/  USHF.L.U32 UR4, UR7, UR4, URZ ;  /* 0x0000000407047299 */ /* 0x000fe400080006ff */
[----:B------:R-:W-:-:S04]  /*1250*/  UIADD3 UR5, UPT, UPT, UR6, UR5, URZ ;  /* 0x0000000506057290 */ /* 0x000fc8000fffe0ff */
[----:B------:R-:W-:Y:S02]  /*1260*/  IMAD.U32 R0, RZ, RZ, UR4 ;  /* 0x00000004ff007e24 */ /* 0x000fe4000f8e00ff */
[----:B------:R-:W-:-:S03]  /*1270*/  IMAD.U32 R2, RZ, RZ, UR5 ;  /* 0x00000005ff027e24 */ /* 0x000fc6000f8e00ff */
[----:B------:R-:W-:Y:S02]  /*1280*/  PRMT R8, R0, 0x7610, R8 ;  /* 0x0000761000087816 */ /* 0x000fe40000000008 */
[----:B------:R-:W-:Y:S02]  /*1290*/  PRMT R7, R2, 0x7610, R7 ;  /* 0x0000761002077816 */ /* 0x000fe40000000007 */
.L_x_18:
[----:B------:R-:W-:Y:S05]  /*12a0*/  BRA.U !UP1, `(.L_x_19) ;  /* 0x0000000109d47547 */ /* 0x000fea000b800000 */
[----:B------:R-:W1:Y:S01]  /*12b0*/  LDCU.128 UR16, c[0x0][0xb10] ;  /* 0x00016200ff1077ac */ /* 0x000e620008000c00 */
[----:B------:R-:W2:Y:S01]  /*12c0*/  LDCU UR6, c[0x0][0x370] ;  /* 0x00006e00ff0677ac */ /* 0x000ea20008000800 */
[----:B------:R-:W3:Y:S01]  /*12d0*/  LDCU UR7, c[0x0][0x374] ;  /* 0x00006e80ff0777ac */ /* 0x000ee20008000800 */
[----:B------:R-:W4:Y:S01]  /*12e0*/  LDCU UR22, c[0x0][0xb0c] ;  /* 0x00016180ff1677ac */ /* 0x000f220008000800 */
[----:B------:R-:W4:Y:S01]  /*12f0*/  LDCU UR24, c[0x0][0xb20] ;  /* 0x00016400ff1877ac */ /* 0x000f220008000800 */
[----:B------:R-:W4:Y:S01]  /*1300*/  LDCU.64 UR8, c[0x0][0xb28] ;  /* 0x00016500ff0877ac */ /* 0x000f220008000a00 */
[----:B-1----:R-:W-:Y:S02]  /*1310*/  UISETP.NE.AND UP3, UPT, UR18, 0x1, UPT ;  /* 0x000000011200788c */ /* 0x002fe4000bf65270 */
[----:B---3--:R-:W-:Y:S02]  /*1320*/  UIMAD.WIDE.U32 UR10, UR7, UR19, URZ ;  /* 0x00000013070a72a5 */ /* 0x008fe4000f8e00ff */
[----:B--2---:R-:W-:-:S02]  /*1330*/  UIMAD.WIDE.U32 UR12, UR6, UR16, URZ ;  /* 0x00000010060c72a5 */ /* 0x004fc4000f8e00ff */
[----:B----4-:R-:W-:Y:S02]  /*1340*/  UISETP.NE.AND UP0, UPT, UR22, 0x1, UPT ;  /* 0x000000011600788c */ /* 0x010fe4000bf05270 */
[----:B------:R-:W-:Y:S01]  /*1350*/  UIMAD.WIDE.U32 UR4, UR23, UR16, URZ ;  /* 0x00000010170472a5 */ /* 0x000fe2000f8e00ff */
[----:B------:R-:W-:Y:S02]  /*1360*/  UMOV UR10, UR11 ;  /* 0x0000000b000a7c82 */ /* 0x000fe40008000000 */
[----:B------:R-:W-:Y:S01]  /*1370*/  UMOV UR12, UR13 ;  /* 0x0000000d000c7c82 */ /* 0x000fe20008000000 */
[----:B------:R-:W-:Y:S02]  /*1380*/  @UP3 USHF.R.U32.HI UR7, URZ, UR24, UR10 ;  /* 0x00000018ff073299 */ /* 0x000fe4000801160a */
[----:B------:R-:W-:Y:S01]  /*1390*/  UISETP.NE.AND UP1, UPT, UR20, 0x1, UPT ;  /* 0x000000011400788c */ /* 0x000fe2000bf25270 */
[----:B------:R-:W-:Y:S02]  /*13a0*/  UMOV UR4, UR5 ;  /* 0x0000000500047c82 */ /* 0x000fe40008000000 */
[----:B------:R-:W-:-:S02]  /*13b0*/  @UP0 USHF.R.U32.HI UR6, URZ, UR17, UR12 ;  /* 0x00000011ff060299 */ /* 0x000fc4000801160c */
[----:B------:R-:W-:Y:S02]  /*13c0*/  USHF.R.U32.HI UR4, URZ, UR17, UR4 ;  /* 0x00000011ff047299 */ /* 0x000fe40008011604 */
[----:B------:R-:W-:Y:S02]  /*13d0*/  UIMAD.WIDE.U32 UR12, UR47, UR19, URZ ;  /* 0x000000132f0c72a5 */ /* 0x000fe4000f8e00ff */
[----:B------:R-:W-:Y:S02]  /*13e0*/  UIMAD.WIDE.U32 UR10, UR7, UR8, URZ ;  /* 0x00000008070a72a5 */ /* 0x000fe4000f8e00ff */
[----:B------:R-:W-:Y:S02]  /*13f0*/  UIMAD.WIDE.U32 UR16, UR6, UR8, URZ ;  /* 0x00000008061072a5 */ /* 0x000fe4000f8e00ff */
[----:B------:R-:W-:-:S03]  /*1400*/  USEL UR5, UR23, UR4, !UP0 ;  /* 0x0000000417057287 */ /* 0x000fc6000c000000 */
[----:B------:R-:W-:Y:S01]  /*1410*/  UMOV UR4, UR13 ;  /* 0x0000000d00047c82 */ /* 0x000fe20008000000 */
[----:B------:R-:W-:Y:S01]  /*1420*/  UMOV UR10, UR11 ;  /* 0x0000000b000a7c82 */ /* 0x000fe20008000000 */
[----:B------:R-:W-:Y:S02]  /*1430*/  USHF.R.U32.HI UR4, URZ, UR24, UR4 ;  /* 0x00000018ff047299 */ /* 0x000fe40008011604 */
[----:B------:R-:W-:Y:S01]  /*1440*/  @UP1 USHF.R.U32.HI UR7, URZ, UR9, UR10 ;  /* 0x00000009ff071299 */ /* 0x000fe2000801160a */
[----:B------:R-:W-:Y:S01]  /*1450*/  UMOV UR16, UR17 ;  /* 0x0000001100107c82 */ /* 0x000fe20008000000 */
[----:B------:R-:W-:Y:S02]  /*1460*/  USEL UR4, UR47, UR4, !UP3 ;  /* 0x000000042f047287 */ /* 0x000fe4000d800000 */
[----:B------:R-:W-:Y:S02]  /*1470*/  @UP1 USHF.R.U32.HI UR6, URZ, UR9, UR16 ;  /* 0x00000009ff061299 */ /* 0x000fe40008011610 */
[----:B------:R-:W-:-:S02]  /*1480*/  UIMAD UR7, UR7, UR20, URZ ;  /* 0x00000014070772a4 */ /* 0x000fc4000f8e02ff */
[----:B------:R-:W-:Y:S02]  /*1490*/  UIMAD UR12, UR6, UR20, URZ ;  /* 0x00000014060c72a4 */ /* 0x000fe4000f8e02ff */
[----:B------:R-:W-:Y:S02]  /*14a0*/  UISETP.GE.AND UP0, UPT, UR4, UR7, UPT ;  /* 0x000000070400728c */ /* 0x000fe4000bf06270 */
[----:B------:R-:W-:Y:S02]  /*14b0*/  UIMAD.WIDE.U32 UR10, UR4, UR8, URZ ;  /* 0x00000008040a72a5 */ /* 0x000fe4000f8e00ff */
[----:B------:R-:W-:Y:S02]  /*14c0*/  UISETP.GE.OR UP0, UPT, UR5, UR12, UP0 ;  /* 0x0000000c0500728c */ /* 0x000fe40008706670 */
[----:B------:R-:W-:Y:S02]  /*14d0*/  UIMAD.WIDE.U32 UR12, UR5, UR8, URZ ;  /* 0x00000008050c72a5 */ /* 0x000fe4000f8e00ff */
[----:B------:R-:W-:Y:S01]  /*14e0*/  UIADD3 UR10, UPT, UPT, -UR4, URZ, URZ ;  /* 0x000000ff040a7290 */ /* 0x000fe2000fffe1ff */
[----:B------:R-:W-:Y:S01]  /*14f0*/  UMOV UR8, UR11 ;  /* 0x0000000b00087c82 */ /* 0x000fe20008000000 */
[----:B------:R-:W-:-:S02]  /*1500*/  UIADD3 UR46, UPT, UPT, -UR5, URZ, URZ ;  /* 0x000000ff052e7290 */ /* 0x000fc4000fffe1ff */
[----:B------:R-:W-:-:S03]  /*1510*/  USHF.R.U32.HI UR8, URZ, UR9, UR8 ;  /* 0x00000009ff087299 */ /* 0x000fc60008011608 */
[----:B------:R-:W-:Y:S01]  /*1520*/  @!UP0 UMOV UR7, UR13 ;  /* 0x0000000d00078c82 */ /* 0x000fe20008000000 */
[----:B------:R-:W-:Y:S02]  /*1530*/  UIMAD UR47, UR18, UR10, UR47 ;  /* 0x0000000a122f72a4 */ /* 0x000fe4000f8e022f */
[----:B------:R-:W-:Y:S02]  /*1540*/  USEL UR8, UR4, UR8, !UP1 ;  /* 0x0000000804087287 */ /* 0x000fe4000c800000 */
[----:B------:R-:W-:Y:S02]  /*1550*/  @!UP0 USHF.R.U32.HI UR7, URZ, UR9, UR7 ;  /* 0x00000009ff078299 */ /* 0x000fe40008011607 */
[----:B------:R-:W-:Y:S02]  /*1560*/  UIADD3 UR9, UPT, UPT, -UR8, URZ, URZ ;  /* 0x000000ff08097290 */ /* 0x000fe4000fffe1ff */
[----:B------:R-:W-:Y:S02]  /*1570*/  @!UP0 USEL UR7, UR5, UR7, !UP1 ;  /* 0x0000000705078287 */ /* 0x000fe4000c800000 */
[----:B------:R-:W-:-:S02]  /*1580*/  UIMAD UR9, UR20, UR9, UR4 ;  /* 0x00000009140972a4 */ /* 0x000fc4000f8e0204 */
[----:B------:R-:W-:Y:S02]  /*1590*/  @!UP0 UIADD3 UR8, UPT, UPT, UR8, -UR7, URZ ;  /* 0x8000000708088290 */ /* 0x000fe4000fffe0ff */
[----:B------:R-:W-:Y:S02]  /*15a0*/  @!UP0 UIMAD UR6, UR9, UR6, UR7 ;  /* 0x00000006090682a4 */ /* 0x000fe4000f8e0207 */
[----:B------:R-:W-:Y:S02]  /*15b0*/  @!UP0 UIMAD UR4, UR8, UR20, UR5 ;  /* 0x00000014080482a4 */ /* 0x000fe4000f8e0205 */
[----:B------:R-:W-:Y:S02]  /*15c0*/  UIMAD UR46, UR22, UR46, UR23 ;  /* 0x0000002e162e72a4 */ /* 0x000fe4000f8e0217 */
[----:B------:R-:W-:Y:S01]  /*15d0*/  UIMAD UR47, UR4, UR18, UR47 ;  /* 0x00000012042f72a4 */ /* 0x000fe2000f8e022f */
[----:B------:R-:W-:Y:S02]  /*15e0*/  @!UP0 UMOV UR5, UR6 ;  /* 0x0000000600058c82 */ /* 0x000fe40008000000 */
[----:B------:R-:W-:-:S12]  /*15f0*/  UIMAD UR46, UR5, UR22, UR46 ;  /* 0x00000016052e72a4 */ /* 0x000fd8000f8e022e */
.L_x_19:
[----:B------:R-:W-:Y:S02]  /*1600*/  UISETP.NE.AND UP1, UPT, UR25, 0x1, UPT ;  /* 0x000000011900788c */ /* 0x000fe4000bf25270 */
[----:B------:R-:W-:-:S07]  /*1610*/  UISETP.NE.AND UP0, UPT, UR14, 0x2, UPT ;  /* 0x000000020e00788c */ /* 0x000fce000bf05270 */
[----:B------:R-:W-:Y:S05]  /*1620*/  BRA.U UP1, `(.L_x_20) ;  /* 0x0000000101407547 */ /* 0x000fea000b800000 */
[----:B------:R-:W1:Y:S01]  /*1630*/  LDCU.128 UR8, c[0x0][0xb10] ;  /* 0x00016200ff0877ac */ /* 0x000e620008000c00 */
[----:B------:R-:W2:Y:S01]  /*1640*/  LDCU UR12, c[0x0][0xb0c] ;  /* 0x00016180ff0c77ac */ /* 0x000ea20008000800 */
[----:B------:R-:W3:Y:S01]  /*1650*/  LDCU UR13, c[0x0][0xb20] ;  /* 0x00016400ff0d77ac */ /* 0x000ee20008000800 */
[----:B-1----:R-:W-:Y:S02]  /*1660*/  UIMAD.WIDE.U32 UR4, UR46, UR8, URZ ;  /* 0x000000082e0472a5 */ /* 0x002fe4000f8e00ff */
[----:B------:R-:W-:Y:S02]  /*1670*/  UIMAD.WIDE.U32 UR6, UR47, UR11, URZ ;  /* 0x0000000b2f0672a5 */ /* 0x000fe4000f8e00ff */
[----:B--2---:R-:W-:Y:S02]  /*1680*/  UISETP.NE.AND UP1, UPT, UR12, 0x1, UPT ;  /* 0x000000010c00788c */ /* 0x004fe4000bf25270 */
[----:B------:R-:W-:-:S03]  /*1690*/  USHF.R.U32.HI UR5, URZ, UR9, UR5 ;  /* 0x00000009ff057299 */ /* 0x000fc60008011605 */
[----:B------:R-:W-:Y:S01]  /*16a0*/  UMOV UR4, UR7 ;  /* 0x0000000700047c82 */ /* 0x000fe20008000000 */
[----:B------:R-:W-:Y:S02]  /*16b0*/  USEL UR5, UR46, UR5, !UP1 ;  /* 0x000000052e057287 */ /* 0x000fe4000c800000 */
[----:B------:R-:W-:Y:S02]  /*16c0*/  UISETP.NE.AND UP1, UPT, UR10, 0x1, UPT ;  /* 0x000000010a00788c */ /* 0x000fe4000bf25270 */
[----:B---3--:R-:W-:-:S04]  /*16d0*/  USHF.R.U32.HI UR4, URZ, UR13, UR4 ;  /* 0x0000000dff047299 */ /* 0x008fc80008011604 */
[----:B------:R-:W-:-:S04]  /*16e0*/  USEL UR4, UR47, UR4, !UP1 ;  /* 0x000000042f047287 */ /* 0x000fc8000c800000 */
[----:B------:R-:W-:Y:S02]  /*16f0*/  UIADD3 UR6, UPT, UPT, -UR4, UR5, URZ ;  /* 0x0000000504067290 */ /* 0x000fe4000fffe1ff */
[----:B------:R-:W-:Y:S02]  /*1700*/  UIADD3 UR4, UPT, UPT, UR4, -UR5, URZ ;  /* 0x8000000504047290 */ /* 0x000fe4000fffe0ff */
[----:B------:R-:W-:Y:S02]  /*1710*/  UIMAD UR47, UR6, UR10, UR47 ;  /* 0x0000000a062f72a4 */ /* 0x000fe4000f8e022f */
[----:B------:R-:W-:-:S12]  /*1720*/  UIMAD UR46, UR4, UR12, UR46 ;  /* 0x0000000c042e72a4 */ /* 0x000fd8000f8e022e */
.L_x_20:
[----:B------:R-:W-:Y:S05]  /*1730*/  BRA.U !UP6, `(.L_x_21) ;  /* 0x000000010e0c7547 */ /* 0x000fea000b800000 */
[----:B------:R-:W-:Y:S01]  /*1740*/  UCGABAR_WAIT ;  /* 0x0000000000007dc7 */ /* 0x000fe20008000000 */
[----:B------:R-:W-:Y:S01]  /*1750*/  CCTL.IVALL ;  /* 0x00000000ff00798f */ /* 0x000fe20002000000 */
[----:B------:R-:W-:Y:S05]  /*1760*/  BRA `(.L_x_22) ;  /* 0x0000000000047947 */ /* 0x000fea0003800000 */
.L_x_21:
[----:B------:R-:W-:Y:S06]  /*1770*/  BAR.SYNC.DEFER_BLOCKING 0x0 ;  /* 0x0000000000007b1d */ /* 0x000fec0000010000 */
.L_x_22:
[----:B------:R-:W-:Y:S05]  /*1780*/  BRA.U UP0, `(.L_x_23) ;  /* 0x0000001500d87547 */ /* 0x000fea000b800000 */
[----:B------:R-:W1:Y:S01]  /*1790*/  LDCU UR6, c[0x0][0x38c] ;  /* 0x00007180ff0677ac */ /* 0x000e620008000800 */
[----:B------:R-:W-:Y:S01]  /*17a0*/  PLOP3.LUT P1, PT, PT, PT, UP4, 0x80, 0x8 ;  /* 0x000000000008781c */ /* 0x000fe20003f2f048 */
[----:B------:R-:W-:Y:S01]  /*17b0*/  HFMA2 R12, -RZ, RZ, 0, 0 ;  /* 0x00000000ff0c7431 */ /* 0x000fe200000001ff */
[----:B------:R-:W-:Y:S01]  /*17c0*/  ISETP.NE.AND P2, PT, R14, RZ, P3 ;  /* 0x000000ff0e00720c */ /* 0x000fe20001f45270 */
[----:B------:R-:W-:Y:S01]  /*17d0*/  IMAD.MOV.U32 R0, RZ, RZ, 0x1 ;  /* 0x00000001ff007424 */ /* 0x000fe200078e00ff */
[----:B------:R-:W-:Y:S01]  /*17e0*/  PLOP3.LUT P1, PT, P1, PT, PT, 0x8, 0x80 ;  /* 0x000000000080781c */ /* 0x000fe20000f2e170 */
[----:B------:R-:W-:Y:S01]  /*17f0*/  IMAD.MOV.U32 R9, RZ, RZ, RZ ;  /* 0x000000ffff097224 */ /* 0x000fe200078e00ff */
[----:B------:R-:W-:Y:S01]  /*1800*/  MOV R11, 0x1 ;  /* 0x00000001000b7802 */ /* 0x000fe20000000f00 */
[----:B------:R-:W-:Y:S01]  /*1810*/  IMAD.MOV.U32 R10, RZ, RZ, RZ ;  /* 0x000000ffff0a7224 */ /* 0x000fe200078e00ff */
[----:B------:R-:W2:Y:S01]  /*1820*/  LDCU UR39, c[0x0][0x370] ;  /* 0x00006e00ff2777ac */ /* 0x000ea20008000800 */
[----:B------:R-:W-:Y:S01]  /*1830*/  ULOP3.LUT UR48, UR23, 0x1, URZ, 0xc0, !UPT ;  /* 0x0000000117307892 */ /* 0x000fe2000f8ec0ff */
[----:B------:R-:W3:Y:S01]  /*1840*/  LDCU.64 UR26, c[0x0][0x348] ;  /* 0x00006900ff1a77ac */ /* 0x000ee20008000a00 */
[----:B-1----:R-:W-:-:S02]  /*1850*/  UIADD3 UR5, UPT, UPT, UR6, 0x1f, URZ ;  /* 0x0000001f06057890 */ /* 0x002fc4000fffe0ff */
[----:B------:R-:W-:Y:S02]  /*1860*/  UIADD3 UR44, UPT, UPT, UR6, 0x3e, URZ ;  /* 0x0000003e062c7890 */ /* 0x000fe4000fffe0ff */
[----:B------:R-:W-:Y:S02]  /*1870*/  USHF.R.S32.HI UR4, URZ, 0x1f, UR5 ;  /* 0x0000001fff047899 */ /* 0x000fe40008011405 */
[----:B------:R-:W-:Y:S02]  /*1880*/  USHF.L.U32 UR45, UR23, 0x7, URZ ;  /* 0x00000007172d7899 */ /* 0x000fe400080006ff */
[----:B------:R-:W-:Y:S02]  /*1890*/  ULEA.HI UR4, UR4, UR5, URZ, 0x5 ;  /* 0x0000000504047291 */ /* 0x000fe4000f8f28ff */
[----:B------:R-:W-:Y:S02]  /*18a0*/  UIADD3 UR5, UPT, UPT, UR6, -0x1, URZ ;  /* 0xffffffff06057890 */ /* 0x000fe4000fffe0ff */
[----:B------:R-:W-:-:S02]  /*18b0*/  USHF.R.S32.HI UR41, URZ, 0x5, UR4 ;  /* 0x00000005ff297899 */ /* 0x000fc40008011404 */
[----:B------:R-:W-:Y:S02]  /*18c0*/  UISETP.GE.U32.AND UP1, UPT, UR5, -0x3f, UPT ;  /* 0xffffffc10500788c */ /* 0x000fe4000bf26070 */
[----:B------:R-:W-:Y:S01]  /*18d0*/  UISETP.LT.U32.AND UP0, UPT, UR41, 0xb, UPT ;  /* 0x0000000b2900788c */ /* 0x000fe2000bf01070 */
[----:B------:R-:W1:Y:S03]  /*18e0*/  LDCU UR38, c[0x0][0x374] ;  /* 0x00006e80ff2677ac */ /* 0x000e660008000800 */
[----:B------:R-:W-:Y:S02]  /*18f0*/  USEL UR40, UR41, 0xb, UP0 ;  /* 0x0000000b29287887 */ /* 0x000fe40008000000 */
[----:B------:R-:W-:Y:S02]  /*1900*/  UISETP.NE.AND UP0, UPT, UR14, URZ, UPT ;  /* 0x000000ff0e00728c */ /* 0x000fe4000bf05270 */
[----:B------:R-:W-:-:S02]  /*1910*/  UIADD3 UR4, UPT, UPT, UR40, -0x1, URZ ;  /* 0xffffffff28047890 */ /* 0x000fc4000fffe0ff */
[----:B------:R-:W-:Y:S02]  /*1920*/  @UP1 UIADD3 UR4, UPT, UPT, UR40, URZ, URZ ;  /* 0x000000ff28041290 */ /* 0x000fe4000fffe0ff */
[----:B------:R-:W-:Y:S02]  /*1930*/  USEL UR14, UR53, 0x2, UP0 ;  /* 0x00000002350e7887 */ /* 0x000fe40008000000 */
[----:B------:R-:W-:Y:S02]  /*1940*/  UIADD3 UR43, UPT, UPT, UR41, -UR40, URZ ;  /* 0x80000028292b7290 */ /* 0x000fe4000fffe0ff */
[----:B------:R-:W-:Y:S02]  /*1950*/  UIADD3 UR30, UPT, UPT, UR4, 0x1, URZ ;  /* 0x00000001041e7890 */ /* 0x000fe4000fffe0ff */
[----:B------:R-:W-:Y:S01]  /*1960*/  UIADD3 UR42, UPT, UPT, -UR4, URZ, URZ ;  /* 0x000000ff042a7290 */ /* 0x000fe2000fffe1ff */
[----:B-123--:R-:W-:-:S11]  /*1970*/  UMOV UR6, URZ ;  /* 0x000000ff00067c82 */ /* 0x00efd60008000000 */
.L_x_43:
[----:B------:R-:W-:Y:S01]  /*1980*/  UISETP.NE.AND UP0, UPT, UR15, URZ, UPT ;  /* 0x000000ff0f00728c */ /* 0x000fe2000bf05270 */
[----:B------:R-:W1:Y:S08]  /*1990*/  S2UR UR15, SR_CgaCtaId ;  /* 0x00000000000f79c3 */ /* 0x000e700000008800 */
[----:B------:R-:W-:Y:S05]  /*19a0*/  BRA.U UP0, `(.L_x_24) ;  /* 0x0000000100347547 */ /* 0x000fea000b800000 */
[----:B------:R-:W2:Y:S01]  /*19b0*/  S2R R2, SR_CgaCtaId ;  /* 0x0000000000027919 */ /* 0x000ea20000008800 */
[----:B------:R-:W-:-:S04]  /*19c0*/  MOV R3, 0x400 ;  /* 0x0000040000037802 */ /* 0x000fc80000000f00 */
[----:B--2---:R-:W-:Y:S02]  /*19d0*/  LEA R2, R2, R3, 0x18 ;  /* 0x0000000302027211 */ /* 0x004fe400078ec0ff */
[----:B------:R-:W-:-:S03]  /*19e0*/  SHF.L.U32 R3, R11, 0x1f, RZ ;  /* 0x0000001f0b037819 */ /* 0x000fc600000006ff */
[----:B------:R-:W-:-:S04]  /*19f0*/  IMAD R2, R10, 0x8, R2 ;  /* 0x000000080a027824 */ /* 0x000fc800078e0202 */
[----:B------:R-:W2:Y:S02]  /*1a00*/  SYNCS.PHASECHK.TRANS64.TRYWAIT P0, [R2+URZ+0x140], R3 ;  /* 0x00014003020075a7 */ /* 0x000ea400080011ff */
[----:B--2---:R-:W-:Y:S05]  /*1a10*/  @!P0 BRA `(.L_x_25) ;  /* 0x0000008800c88947 */ /* 0x004fea0003800000 */
.L_x_131:
[----:B------:R2:W-:Y:S02]  /*1a20*/  SYNCS.ARRIVE.TRANS64.A1T0 RZ, [R2+URZ+0x130], RZ ;  /* 0x000130ff02ff79a7 */ /* 0x0005e400081000ff */
[----:B--2---:R-:W-:-:S05]  /*1a30*/  VIADD R2, R10, 0x1 ;  /* 0x000000010a027836 */ /* 0x004fca0000000000 */
[----:B------:R-:W-:-:S04]  /*1a40*/  ISETP.NE.AND P0, PT, R2, 0x2, PT ;  /* 0x000000020200780c */ /* 0x000fc80003f05270 */
[----:B------:R-:W-:Y:S02]  /*1a50*/  SEL R3, RZ, 0x1, P0 ;  /* 0x00000001ff037807 */ /* 0x000fe40000000000 */
[----:B------:R-:W-:Y:S02]  /*1a60*/  SEL R10, R2, RZ, P0 ;  /* 0x000000ff020a7207 */ /* 0x000fe40000000000 */
[----:B------:R-:W-:-:S07]  /*1a70*/  LOP3.LUT R11, R11, R3, RZ, 0x3c, !PT ;  /* 0x000000030b0b7212 */ /* 0x000fce00078e3cff */
.L_x_24:
[----:B------:R-:W-:Y:S01]  /*1a80*/  UMOV UR4, 0x400 ;  /* 0x0000040000047882 */ /* 0x000fe20000000000 */
[----:B------:R-:W-:Y:S01]  /*1a90*/  SHF.L.U32 R2, R0, 0x1f, RZ ;  /* 0x0000001f00027819 */ /* 0x000fe200000006ff */
[----:B-1----:R-:W-:Y:S02]  /*1aa0*/  ULEA UR4, UR15, UR4, 0x18 ;  /* 0x000000040f047291 */ /* 0x002fe4000f8ec0ff */
[----:B------:R-:W-:Y:S02]  /*1ab0*/  UISETP.GE.U32.AND UP0, UPT, UR44, 0x3f, UPT ;  /* 0x0000003f2c00788c */ /* 0x000fe4000bf06070 */
[----:B------:R-:W-:Y:S02]  /*1ac0*/  ULEA UR5, UR6, UR4, 0x3 ;  /* 0x0000000406057291 */ /* 0x000fe4000f8e18ff */
[----:B------:R-:W-:Y:S01]  /*1ad0*/  ULEA UR11, UR47, UR48, 0x1 ;  /* 0x000000302f0b7291 */ /* 0x000fe2000f8e08ff */
[----:B------:R-:W-:-:S03]  /*1ae0*/  UMOV UR7, URZ ;  /* 0x000000ff00077c82 */ /* 0x000fc60008000000 */
[----:B------:R-:W-:-:S03]  /*1af0*/  UIMAD UR11, UR11, 0x50, URZ ;  /* 0x000000500b0b78a4 */ /* 0x000fc6000f8e02ff */
[----:B------:R1:W2:Y:S01]  /*1b00*/  SYNCS.PHASECHK.TRANS64.TRYWAIT P0, [UR5+0x58], R2 ;  /* 0x00005802ff0075a7 */ /* 0x0002a20008001105 */
[----:B------:R-:W-:-:S04]  /*1b10*/  ULEA.HI UR5, UR46, UR46, URZ, 0x1 ;  /* 0x0000002e2e057291 */ /* 0x000fc8000f8f08ff */
[----:B------:R-:W-:-:S04]  /*1b20*/  USHF.L.U32 UR5, UR5, 0x7, URZ ;  /* 0x0000000705057899 */ /* 0x000fc800080006ff */
[----:B------:R-:W-:-:S04]  /*1b30*/  ULOP3.LUT UR35, UR5, 0xffffff00, URZ, 0xc0, !UPT ;  /* 0xffffff0005237892 */ /* 0x000fc8000f8ec0ff */
[----:B------:R-:W-:Y:S01]  /*1b40*/  ULOP3.LUT UR35, UR35, 0x80, UR45, 0xf8, !UPT ;  /* 0x0000008023237892 */ /* 0x000fe2000f8ef82d */
[----:B------:R-:W-:Y:S11]  /*1b50*/  BRA.U !UP0, `(.L_x_26) ;  /* 0x0000000108c07547 */ /* 0x000ff6000b800000 */
[----:B------:R-:W-:Y:S01]  /*1b60*/  UMOV UR13, UR42 ;  /* 0x0000002a000d7c82 */ /* 0x000fe20008000000 */
[----:B------:R-:W-:Y:S01]  /*1b70*/  UMOV UR5, UR6 ;  /* 0x0000000600057c82 */ /* 0x000fe20008000000 */
[----:B------:R-:W-:-:S05]  /*1b80*/  UMOV UR34, URZ ;  /* 0x000000ff00227c82 */ /* 0x000fca0008000000 */
.L_x_32:
[----:B--2---:R-:W-:Y:S01]  /*1b90*/  @P3 MOV R3, 0x6800 ;  /* 0x0000680000033802 */ /* 0x004fe20000000f00 */
[----:B------:R-:W-:Y:S01]  /*1ba0*/  ULEA UR33, UR5, UR4, 0x3 ;  /* 0x0000000405217291 */ /* 0x000fe2000f8e18ff */
[----:B--234-:R-:W-:Y:S11]  /*1bb0*/  @P0 BRA `(.L_x_27) ;  /* 0x00000000000c0947 */ /* 0x01cff60003800000 */
[----:B-1----:R-:W-:Y:S04]  /*1bc0*/  SHF.L.U32 R2, R0, 0x1f, RZ ;  /* 0x0000001f00027819 */ /* 0x002fe800000006ff */
[----:B------:R-:W1:Y:S02]  /*1bd0*/  SYNCS.PHASECHK.TRANS64.TRYWAIT P0, [UR33+0x58], R2 ;  /* 0x00005802ff0075a7 */ /* 0x000e640008001121 */
[----:B-1----:R-:W-:Y:S05]  /*1be0*/  @!P0 BRA `(.L_x_28) ;  /* 0x0000008800688947 */ /* 0x002fea0003800000 */
.L_x_27:
[----:B------:R2:W-:Y:S01]  /*1bf0*/  @P3 SYNCS.ARRIVE.TRANS64 RZ, [UR33], R3 ;  /* 0x00000003ffff39a7 */ /* 0x0005e20008000021 */
[----:B------:R-:W-:Y:S02]  /*1c00*/  ULOP3.LUT UR6, UR14, 0x2, URZ, 0xfc, !UPT ;  /* 0x000000020e067892 */ /* 0x000fe4000f8efcff */
[----:B------:R-:W-:Y:S02]  /*1c10*/  UIADD3 UR13, UPT, UPT, UR13, 0x1, URZ ;  /* 0x000000010d0d7890 */ /* 0x000fe4000fffe0ff */
[----:B------:R-:W-:Y:S02]  /*1c20*/  UISETP.NE.AND UP0, UPT, UR6, 0x2, UPT ;  /* 0x000000020600788c */ /* 0x000fe4000bf05270 */
[----:B------:R-:W-:Y:S07]  /*1c30*/  UISETP.NE.AND UP2, UPT, UR13, 0x1, UPT ;  /* 0x000000010d00788c */ /* 0x000fee000bf45270 */
[----:B------:R-:W-:Y:S05]  /*1c40*/  BRA.U UP0, `(.L_x_29) ;  /* 0x0000000100047547 */ /* 0x000fea000b800000 */
[----:B------:R-:W-:Y:S05]  /*1c50*/  BPT.TRAP 0x1 ;  /* 0x000000040000795c */ /* 0x000fea0000300000 */
.L_x_29:
[----:B------:R-:W-:Y:S04]  /*1c60*/  BSSY.RECONVERGENT B0, `(.L_x_30) ;  /* 0x0000003000007945 */ /* 0x000fe80003800200 */
[----:B------:R-:W-:Y:S05]  /*1c70*/  @!P2 BRA `(.L_x_31) ;  /* 0x000000000004a947 */ /* 0x000fea0003800000 */
[----:B------:R-:W-:Y:S05]  /*1c80*/  BPT.TRAP 0x1 ;  /* 0x000000040000795c */ /* 0x000fea0000300000 */
.L_x_31:
[----:B------:R-:W-:Y:S05]  /*1c90*/  BSYNC.RECONVERGENT B0 ;  /* 0x0000000000007941 */ /* 0x000fea0003800200 */
.L_x_30:
[----:B------:R-:W-:Y:S02]  /*1ca0*/  UIADD3 UR6, UPT, UPT, UR5, 0x1, URZ ;  /* 0x0000000105067890 */ /* 0x000fe4000fffe0ff */
[----:B------:R-:W-:Y:S02]  /*1cb0*/  UIADD3 UR18, UP1, UPT, UR26, 0x80, URZ ;  /* 0x000000801a127890 */ /* 0x000fe4000ff3e0ff */
[----:B------:R-:W-:Y:S02]  /*1cc0*/  UISETP.NE.AND UP0, UPT, UR6, 0xb, UPT ;  /* 0x0000000b0600788c */ /* 0x000fe4000bf05270 */
[----:B------:R-:W-:Y:S02]  /*1cd0*/  ULEA UR32, UR5, UR4, 0xd ;  /* 0x0000000405207291 */ /* 0x000fe4000f8e68ff */
[----:B------:R-:W-:Y:S02]  /*1ce0*/  USEL UR8, URZ, 0x1, UP0 ;  /* 0x00000001ff087887 */ /* 0x000fe40008000000 */
[----:B------:R-:W-:Y:S02]  /*1cf0*/  USEL UR6, UR6, URZ, UP0 ;  /* 0x000000ff06067287 */ /* 0x000fe40008000000 */
[----:B------:R-:W-:Y:S02]  /*1d00*/  ULOP3.LUT UR33, UR33, 0xfefffff8, URZ, 0xc0, !UPT ;  /* 0xfefffff821217892 */ /* 0x000fe4000f8ec0ff */
[----:B------:R-:W-:Y:S01]  /*1d10*/  ULEA UR7, UR6, UR4, 0x3 ;  /* 0x0000000406077291 */ /* 0x000fe2000f8e18ff */
[----:B------:R-:W-:Y:S01]  /*1d20*/  LOP3.LUT R0, R0, UR8, RZ, 0x3c, !PT ;  /* 0x0000000800007c12 */ /* 0x000fe2000f8e3cff */
[----:B------:R-:W-:Y:S02]  /*1d30*/  UIADD3.X UR19, UPT, UPT, URZ, UR27, URZ, UP1, !UPT ;  /* 0x0000001bff137290 */ /* 0x000fe40008ffe4ff */
[----:B------:R-:W-:Y:S01]  /*1d40*/  UIADD3 UR32, UPT, UPT, UR32, 0x14400, URZ ;  /* 0x0001440020207890 */ /* 0x000fe2000fffe0ff */
[----:B-1----:R-:W-:Y:S01]  /*1d50*/  SHF.L.U32 R2, R0, 0x1f, RZ ;  /* 0x0000001f00027819 */ /* 0x002fe200000006ff */
[----:B------:R-:W-:Y:S01]  /*1d60*/  UIMAD UR8, UR5, 0x1400, UR4 ;  /* 0x00001400050878a4 */ /* 0x000fe2000f8e0204 */
[----:B------:R-:W-:Y:S02]  /*1d70*/  UMOV UR22, 0x0 ;  /* 0x0000000000167882 */ /* 0x000fe40000000000 */
[----:B------:R3:W4:Y:S01]  /*1d80*/  SYNCS.PHASECHK.TRANS64.TRYWAIT P0, [UR7+0x58], R2 ;  /* 0x00005802ff0075a7 */ /* 0x0007220008001107 */
[----:B------:R-:W-:Y:S01]  /*1d90*/  UMOV UR23, 0x10000000 ;  /* 0x1000000000177882 */ /* 0x000fe20000000000 */
[----:B------:R-:W-:Y:S02]  /*1da0*/  UIADD3 UR16, UP0, UPT, UR26, 0x180, URZ ;  /* 0x000001801a107890 */ /* 0x000fe4000ff1e0ff */
[----:B------:R1:W-:Y:S01]  /*1db0*/  UTMALDG.3D.2CTA [UR32], [UR18], desc[UR22] ;  /* 0x00001620120075b4 */ /* 0x0003e20008211000 */
[----:B------:R-:W-:Y:S02]  /*1dc0*/  UIADD3 UR8, UPT, UPT, UR8, 0x2a400, URZ ;  /* 0x0002a40008087890 */ /* 0x000fe4000fffe0ff */
[----:B------:R-:W-:Y:S01]  /*1dd0*/  UIADD3.X UR17, UPT, UPT, URZ, UR27, URZ, UP0, !UPT ;  /* 0x0000001bff117290 */ /* 0x000fe200087fe4ff */
[----:B------:R-:W-:Y:S01]  /*1de0*/  UMOV UR10, UR34 ;  /* 0x00000022000a7c82 */ /* 0x000fe20008000000 */
[----:B------:R-:W-:Y:S01]  /*1df0*/  UMOV UR12, UR36 ;  /* 0x00000024000c7c82 */ /* 0x000fe20008000000 */
[----:B------:R-:W-:Y:S01]  /*1e00*/  UMOV UR9, UR33 ;  /* 0x0000002100097c82 */ /* 0x000fe20008000000 */
[----:B------:R-:W-:Y:S01]  /*1e10*/  UMOV UR7, UR30 ;  /* 0x0000001e00077c82 */ /* 0x000fe20008000000 */
[----:B------:R-:W-:Y:S04]  /*1e20*/  UMOV UR5, UR6 ;  /* 0x0000000600057c82 */ /* 0x000fe80008000000 */
[----:B------:R3:W-:Y:S01]  /*1e30*/  UTMALDG.3D.2CTA [UR8], [UR16], desc[UR22] ;  /* 0x00001608100075b4 */ /* 0x0007e20008211000 */
[----:B-1----:R-:W-:Y:S01]  /*1e40*/  UIADD3 UR34, UPT, UPT, UR34, 0x20, URZ ;  /* 0x0000002022227890 */ /* 0x002fe2000fffe0ff */
[----:B------:R-:W-:Y:S11]  /*1e50*/  BRA.U UP2, `(.L_x_32) ;  /* 0xfffffffd024c7547 */ /* 0x000ff6000b83ffff */
.L_x_26:
[----:B------:R-:W-:Y:S01]  /*1e60*/  ULEA UR5, UR6, UR4, 0x3 ;  /* 0x0000000406057291 */ /* 0x000fe2000f8e18ff */
[----:B-1-3--:R-:W-:Y:S01]  /*1e70*/  SHF.L.U32 R2, R0, 0x1f, RZ ;  /* 0x0000001f00027819 */ /* 0x00afe200000006ff */
[----:B------:R-:W-:Y:S01]  /*1e80*/  @!P1 SYNCS.ARRIVE.TRANS64.A1T0 RZ, [UR4+0xd8], RZ ;  /* 0x0000d8ffffff99a7 */ /* 0x000fe20008100004 */
[----:B------:R-:W-:-:S06]  /*1e90*/  UISETP.GT.AND UP0, UPT, UR41, UR40, UPT ;  /* 0x000000282900728c */ /* 0x000fcc000bf04270 */
[----:B--2-4-:R1:W2:Y:S03]  /*1ea0*/  SYNCS.PHASECHK.TRANS64.TRYWAIT P0, [UR5+0x58], R2 ;  /* 0x00005802ff0075a7 */ /* 0x0142a60008001105 */
[----:B------:R-:W-:Y:S05]  /*1eb0*/  BRA.U !UP0, `(.L_x_33) ;  /* 0x0000000108c07547 */ /* 0x000fea000b800000 */
[----:B------:R-:W-:Y:S01]  /*1ec0*/  UIADD3 UR13, UPT, UPT, UR43, UR7, URZ ;  /* 0x000000072b0d7290 */ /* 0x000fe2000fffe0ff */
[----:B------:R-:W-:-:S11]  /*1ed0*/  UMOV UR5, UR6 ;  /* 0x0000000600057c82 */ /* 0x000fd60008000000 */
.L_x_39:
[----:B--2---:R-:W-:Y:S01]  /*1ee0*/  @P3 MOV R3, 0x6800 ;  /* 0x0000680000033802 */ /* 0x004fe20000000f00 */
[----:B------:R-:W-:Y:S01]  /*1ef0*/  ULEA UR17, UR5, UR4, 0x3 ;  /* 0x0000000405117291 */ /* 0x000fe2000f8e18ff */
[----:B--2-4-:R-:W-:Y:S11]  /*1f00*/  @P0 BRA `(.L_x_34) ;  /* 0x00000000000c0947 */ /* 0x014ff60003800000 */
[----:B-1----:R-:W-:Y:S04]  /*1f10*/  SHF.L.U32 R2, R0, 0x1f, RZ ;  /* 0x0000001f00027819 */ /* 0x002fe800000006ff */
[----:B------:R-:W1:Y:S02]  /*1f20*/  SYNCS.PHASECHK.TRANS64.TRYWAIT P0, [UR17+0x58], R2 ;  /* 0x00005802ff0075a7 */ /* 0x000e640008001111 */
[----:B-1----:R-:W-:Y:S05]  /*1f30*/  @!P0 BRA `(.L_x_35) ;  /* 0x0000008400ac8947 */ /* 0x002fea0003800000 */
.L_x_34:
[----:B------:R2:W-:Y:S01]  /*1f40*/  @P3 SYNCS.ARRIVE.TRANS64 RZ, [UR17], R3 ;  /* 0x00000003ffff39a7 */ /* 0x0005e20008000011 */
[----:B------:R-:W-:Y:S04]  /*1f50*/  ULOP3.LUT UR6, UR14, 0x2, URZ, 0xfc, !UPT ;  /* 0x000000020e067892 */ /* 0x000fe8000f8efcff */
[----:B------:R-:W-:Y:S09]  /*1f60*/  UISETP.NE.AND UP0, UPT, UR6, 0x2, UPT ;  /* 0x000000020600788c */ /* 0x000ff2000bf05270 */
[----:B------:R-:W-:Y:S05]  /*1f70*/  BRA.U UP0, `(.L_x_36) ;  /* 0x0000000100047547 */ /* 0x000fea000b800000 */
[----:B------:R-:W-:Y:S05]  /*1f80*/  BPT.TRAP 0x1 ;  /* 0x000000040000795c */ /* 0x000fea0000300000 */
.L_x_36:
[----:B------:R-:W-:Y:S04]  /*1f90*/  BSSY.RECONVERGENT B0, `(.L_x_37) ;  /* 0x0000003000007945 */ /* 0x000fe80003800200 */
[----:B------:R-:W-:Y:S05]  /*1fa0*/  @!P2 BRA `(.L_x_38) ;  /* 0x000000000004a947 */ /* 0x000fea0003800000 */
[----:B------:R-:W-:Y:S05]  /*1fb0*/  BPT.TRAP 0x1 ;  /* 0x000000040000795c */ /* 0x000fea0000300000 */
.L_x_38:
[----:B------:R-:W-:Y:S05]  /*1fc0*/  BSYNC.RECONVERGENT B0 ;  /* 0x0000000000007941 */ /* 0x000fea0003800200 */
.L_x_37:
[----:B------:R-:W-:Y:S02]  /*1fd0*/  UIADD3 UR6, UPT, UPT, UR5, 0x1, URZ ;  /* 0x0000000105067890 */ /* 0x000fe4000fffe0ff */
[----:B------:R-:W-:Y:S02]  /*1fe0*/  ULEA UR16, UR5, UR4, 0xd ;  /* 0x0000000405107291 */ /* 0x000fe4000f8e68ff */
[----:B------:R-:W-:Y:S02]  /*1ff0*/  UISETP.NE.AND UP0, UPT, UR6, 0xb, UPT ;  /* 0x0000000b0600788c */ /* 0x000fe4000bf05270 */
[----:B------:R-:W-:Y:S02]  /*2000*/  UIADD3 UR24, UP1, UPT, UR26, 0x80, URZ ;  /* 0x000000801a187890 */ /* 0x000fe4000ff3e0ff */
[----:B------:R-:W-:Y:S02]  /*2010*/  USEL UR9, URZ, 0x1, UP0 ;  /* 0x00000001ff097887 */ /* 0x000fe40008000000 */
[----:B------:R-:W-:Y:S02]  /*2020*/  USEL UR6, UR6, URZ, UP0 ;  /* 0x000000ff06067287 */ /* 0x000fe40008000000 */
[----:B------:R-:W-:Y:S02]  /*2030*/  ULOP3.LUT UR17, UR17, 0xfefffff8, URZ, 0xc0, !UPT ;  /* 0xfefffff811117892 */ /* 0x000fe4000f8ec0ff */
[----:B------:R-:W-:Y:S01]  /*2040*/  ULEA UR8, UR6, UR4, 0x3 ;  /* 0x0000000406087291 */ /* 0x000fe2000f8e18ff */
[----:B------:R-:W-:Y:S01]  /*2050*/  LOP3.LUT R0, R0, UR9, RZ, 0x3c, !PT ;  /* 0x0000000900007c12 */ /* 0x000fe2000f8e3cff */
[----:B------:R-:W-:Y:S02]  /*2060*/  USHF.L.U32 UR18, UR7, 0x5, URZ ;  /* 0x0000000507127899 */ /* 0x000fe400080006ff */
[----:B------:R-:W-:Y:S01]  /*2070*/  UIADD3 UR16, UPT, UPT, UR16, 0x14400, URZ ;  /* 0x0001440010107890 */ /* 0x000fe2000fffe0ff */
[----:B-1----:R-:W-:Y:S01]  /*2080*/  SHF.L.U32 R2, R0, 0x1f, RZ ;  /* 0x0000001f00027819 */ /* 0x002fe200000006ff */
[----:B------:R-:W-:Y:S02]  /*2090*/  UIADD3.X UR25, UPT, UPT, URZ, UR27, URZ, UP1, !UPT ;  /* 0x0000001bff197290 */ /* 0x000fe40008ffe4ff */
[----:B------:R-:W-:Y:S01]  /*20a0*/  UIADD3 UR22, UP0, UPT, UR26, 0x180, URZ ;  /* 0x000001801a167890 */ /* 0x000fe2000ff1e0ff */
[----:B------:R3:W4:Y:S01]  /*20b0*/  SYNCS.PHASECHK.TRANS64.TRYWAIT P0, [UR8+0x58], R2 ;  /* 0x00005802ff0075a7 */ /* 0x0007220008001108 */
[----:B------:R-:W-:Y:S02]  /*20c0*/  UIMAD UR8, UR5, 0x1400, UR4 ;  /* 0x00001400050878a4 */ /* 0x000fe4000f8e0204 */
[----:B------:R-:W-:Y:S01]  /*20d0*/  UIADD3.X UR23, UPT, UPT, URZ, UR27, URZ, UP0, !UPT ;  /* 0x0000001bff177290 */ /* 0x000fe200087fe4ff */
[----:B------:R-:W-:Y:S01]  /*20e0*/  UMOV UR28, 0x0 ;  /* 0x00000000001c7882 */ /* 0x000fe20000000000 */
[----:B------:R-:W-:Y:S01]  /*20f0*/  UMOV UR29, 0x10000000 ;  /* 0x10000000001d7882 */ /* 0x000fe20000000000 */
[----:B------:R-:W-:Y:S01]  /*2100*/  UMOV UR19, UR35 ;  /* 0x0000002300137c82 */ /* 0x000fe20008000000 */
[----:B------:R-:W-:Y:S01]  /*2110*/  UMOV UR20, UR36 ;  /* 0x0000002400147c82 */ /* 0x000fe20008000000 */
[----:B------:R-:W-:Y:S01]  /*2120*/  UIADD3 UR8, UPT, UPT, UR8, 0x2a400, URZ ;  /* 0x0002a40008087890 */ /* 0x000fe2000fffe0ff */
[----:B------:R3:W-:Y:S01]  /*2130*/  UTMALDG.3D.2CTA [UR16], [UR24], desc[UR28] ;  /* 0x00001c10180075b4 */ /* 0x0007e20008211000 */
[----:B------:R-:W-:Y:S01]  /*2140*/  UIADD3 UR7, UPT, UPT, UR7, 0x1, URZ ;  /* 0x0000000107077890 */ /* 0x000fe2000fffe0ff */
[----:B------:R-:W-:Y:S01]  /*2150*/  UMOV UR12, UR36 ;  /* 0x00000024000c7c82 */ /* 0x000fe20008000000 */
[----:B------:R-:W-:Y:S01]  /*2160*/  UMOV UR9, UR17 ;  /* 0x0000001100097c82 */ /* 0x000fe20008000000 */
[----:B------:R-:W-:Y:S01]  /*2170*/  UMOV UR10, UR18 ;  /* 0x00000012000a7c82 */ /* 0x000fe20008000000 */
[----:B------:R-:W-:Y:S03]  /*2180*/  UISETP.NE.AND UP0, UPT, UR7, UR13, UPT ;  /* 0x0000000d0700728c */ /* 0x000fe6000bf05270 */
[----:B------:R3:W-:Y:S01]  /*2190*/  UTMALDG.3D.2CTA [UR8], [UR22], desc[UR28] ;  /* 0x00001c08160075b4 */ /* 0x0007e20008211000 */
[----:B------:R-:W-:Y:S05]  /*21a0*/  UMOV UR5, UR6 ;  /* 0x0000000600057c82 */ /* 0x000fea0008000000 */
[----:B---3--:R-:W-:Y:S05]  /*21b0*/  BRA.U UP0, `(.L_x_39) ;  /* 0xfffffffd00487547 */ /* 0x008fea000b83ffff */
.L_x_33:
[C---:B--2---:R-:W-:Y:S01]  /*21c0*/  LEA R3, R9.reuse, UR4, 0x3 ;  /* 0x0000000409037c11 */ /* 0x044fe2000f8e18ff */
[----:B------:R-:W-:Y:S01]  /*21d0*/  NOP ;  /* 0x0000000000007918 */ /* 0x000fe20000000000 */
[----:B-1----:R-:W-:Y:S02]  /*21e0*/  SHF.L.U32 R2, R12, 0x1f, RZ ;  /* 0x0000001f0c027819 */ /* 0x002fe400000006ff */
[----:B------:R-:W-:Y:S02]  /*21f0*/  LEA R4, R9, UR4, 0x4 ;  /* 0x0000000409047c11 */ /* 0x000fe4000f8e20ff */
[----:B----4-:R-:W1:Y:S02]  /*2200*/  SYNCS.PHASECHK.TRANS64.TRYWAIT P0, [R3+URZ+0xe0], R2 ;  /* 0x0000e002030075a7 */ /* 0x010e6400080011ff */
[----:B-1----:R-:W-:Y:S05]  /*2210*/  @!P0 BRA `(.L_x_40) ;  /* 0x00000084000c8947 */ /* 0x002fea0003800000 */
.L_x_134:
[----:B------:R-:W2:Y:S01]  /*2220*/  LDS.128 R4, [R4+0x160] ;  /* 0x0001600004047984 */ /* 0x000ea20000000c00 */
[----:B------:R-:W-:Y:S01]  /*2230*/  UISETP.GE.AND UP0, UPT, UR21, 0x1, UPT ;  /* 0x000000011500788c */ /* 0x000fe2000bf06270 */
[----:B------:R-:W-:Y:S01]  /*2240*/  @!PT LDS RZ, [RZ] ;  /* 0x00000000fffff984 */ /* 0x000fe20000000800 */
[----:B------:R-:W-:Y:S01]  /*2250*/  @!PT LDS RZ, [RZ] ;  /* 0x00000000fffff984 */ /* 0x000fe20000000800 */
[----:B------:R-:W-:Y:S01]  /*2260*/  @!PT LDS RZ, [RZ] ;  /* 0x00000000fffff984 */ /* 0x000fe20000000800 */
[----:B------:R-:W-:Y:S01]  /*2270*/  @!PT LDS RZ, [RZ] ;  /* 0x00000000fffff984 */ /* 0x000fe20000000800 */
[----:B------:R3:W-:Y:S06]  /*2280*/  MEMBAR.ALL.CTA ;  /* 0x0000000000007992 */ /* 0x0007ec0000008000 */
[----:B---3--:R-:W3:Y:S01]  /*2290*/  FENCE.VIEW.ASYNC.S ;  /* 0x00000000000073c6 */ /* 0x008ee20000000000 */
[----:B--2---:R-:W-:-:S13]  /*22a0*/  LOP3.LUT P0, RZ, R6, 0x1, RZ, 0xc0, !PT ;  /* 0x0000000106ff7812 */ /* 0x004fda000780c0ff */
[----:B---3--:R-:W-:Y:S01]  /*22b0*/  VOTEU.ANY UP1, P0 ;  /* 0x0000000000ff7886 */ /* 0x008fe20000020100 */
[----:B------:R-:W-:-:S13]  /*22c0*/  PLOP3.LUT P0, PT, PT, PT, UP1, 0x80, 0x8 ;  /* 0x000000000008781c */ /* 0x000fda0003f0f018 */
[----:B-1----:R-:W-:Y:S02]  /*22d0*/  @P0 LOP3.LUT R2, R5, 0xffff, RZ, 0xc0, !PT ;  /* 0x0000ffff05020812 */ /* 0x002fe400078ec0ff */
[----:B------:R-:W-:Y:S02]  /*22e0*/  @P0 MOV R8, R4 ;  /* 0x0000000400080202 */ /* 0x000fe40000000f00 */
[----:B------:R-:W-:Y:S01]  /*22f0*/  @P0 R2UR UR7, R2 ;  /* 0x00000000020702ca */ /* 0x000fe200000e0000 */
[----:B------:R-:W-:Y:S01]  /*2300*/  VIADD R2, R3, 0xf0 ;  /* 0x000000f003027836 */ /* 0x000fe20000000000 */
[----:B------:R-:W-:Y:S02]  /*2310*/  @P0 SHF.R.U32.HI R4, RZ, 0x10, R5 ;  /* 0x00000010ff040819 */ /* 0x000fe40000011605 */
[----:B------:R-:W-:Y:S02]  /*2320*/  @P0 R2UR UR8, R8 ;  /* 0x00000000080802ca */ /* 0x000fe400000e0000 */
[----:B------:R-:W-:-:S02]  /*2330*/  PRMT R2, RZ, 0x654, R2 ;  /* 0x00000654ff027816 */ /* 0x000fc40000000002 */
[----:B------:R-:W-:Y:S02]  /*2340*/  @P0 R2UR UR5, R4 ;  /* 0x00000000040502ca */ /* 0x000fe400000e0000 */
[----:B------:R1:W-:Y:S03]  /*2350*/  SYNCS.ARRIVE.TRANS64.RED.A1T0 RZ, [R2+URZ], RZ ;  /* 0x000000ff02ff79a7 */ /* 0x0003e600081004ff */
[----:B------:R-:W-:-:S04]  /*2360*/  @UP1 UMOV UR31, UR7 ;  /* 0x00000007001f1c82 */ /* 0x000fc80008000000 */
[----:B------:R-:W-:-:S04]  /*2370*/  @UP1 UMOV UR37, UR8 ;  /* 0x0000000800251c82 */ /* 0x000fc80008000000 */
[----:B------:R-:W-:Y:S01]  /*2380*/  @UP1 UMOV UR36, UR5 ;  /* 0x0000000500241c82 */ /* 0x000fe20008000000 */
[----:B------:R-:W-:Y:S05]  /*2390*/  BRA.U !UP0, `(.L_x_41) ;  /* 0x0000000108d47547 */ /* 0x000fea000b800000 */
[----:B------:R-:W2:Y:S01]  /*23a0*/  LDCU.128 UR16, c[0x0][0xb10] ;  /* 0x00016200ff1077ac */ /* 0x000ea20008000c00 */
[----:B------:R-:W3:Y:S01]  /*23b0*/  LDCU UR28, c[0x0][0xb20] ;  /* 0x00016400ff1c77ac */ /* 0x000ee20008000800 */
[----:B------:R-:W4:Y:S01]  /*23c0*/  LDCU UR20, c[0x0][0xb0c] ;  /* 0x00016180ff1477ac */ /* 0x000f220008000800 */
[----:B------:R-:W1:Y:S01]  /*23d0*/  LDCU.64 UR10, c[0x0][0xb28] ;  /* 0x00016500ff0a77ac */ /* 0x000e620008000a00 */
[----:B------:R-:W-:Y:S02]  /*23e0*/  UISETP.NE.AND UP3, UPT, UR21, 0x1, UPT ;  /* 0x000000011500788c */ /* 0x000fe4000bf65270 */
[----:B--2---:R-:W-:Y:S02]  /*23f0*/  UIMAD.WIDE.U32 UR12, UR38, UR19, URZ ;  /* 0x00000013260c72a5 */ /* 0x004fe4000f8e00ff */
[----:B------:R-:W-:Y:S02]  /*2400*/  UIMAD.WIDE.U32 UR8, UR39, UR16, URZ ;  /* 0x00000010270872a5 */ /* 0x000fe4000f8e00ff */
[----:B------:R-:W-:-:S02]  /*2410*/  UISETP.NE.AND UP0, UPT, UR18, 0x1, UPT ;  /* 0x000000011200788c */ /* 0x000fc4000bf05270 */
[----:B------:R-:W-:Y:S01]  /*2420*/  UIMAD.WIDE.U32 UR24, UR31, UR19, URZ ;  /* 0x000000131f1872a5 */ /* 0x000fe2000f8e00ff */
[----:B------:R-:W-:Y:S02]  /*2430*/  UMOV UR12, UR13 ;  /* 0x0000000d000c7c82 */ /* 0x000fe40008000000 */
[----:B------:R-:W-:Y:S01]  /*2440*/  UMOV UR8, UR9 ;  /* 0x0000000900087c82 */ /* 0x000fe20008000000 */
[----:B---3--:R-:W-:Y:S02]  /*2450*/  USHF.R.U32.HI UR12, URZ, UR28, UR12 ;  /* 0x0000001cff0c7299 */ /* 0x008fe4000801160c */
[----:B----4-:R-:W-:Y:S02]  /*2460*/  UISETP.NE.AND UP2, UPT, UR20, 0x1, UPT ;  /* 0x000000011400788c */ /* 0x010fe4000bf45270 */
[----:B------:R-:W-:Y:S02]  /*2470*/  USHF.R.U32.HI UR8, URZ, UR17, UR8 ;  /* 0x00000011ff087299 */ /* 0x000fe40008011608 */
[----:B------:R-:W-:-:S02]  /*2480*/  USEL UR7, UR38, UR12, !UP0 ;  /* 0x0000000c26077287 */ /* 0x000fc4000c000000 */
[----:B------:R-:W-:Y:S02]  /*2490*/  USEL UR8, UR39, UR8, !UP2 ;  /* 0x0000000827087287 */ /* 0x000fe4000d000000 */
[----:B-1----:R-:W-:Y:S01]  /*24a0*/  UIMAD.WIDE.U32 UR12, UR7, UR10, URZ ;  /* 0x0000000a070c72a5 */ /* 0x002fe2000f8e00ff */
[----:B------:R-:W-:Y:S01]  /*24b0*/  UMOV UR5, UR25 ;  /* 0x0000001900057c82 */ /* 0x000fe20008000000 */
[----:B------:R-:W-:Y:S02]  /*24c0*/  UIMAD.WIDE.U32 UR22, UR37, UR16, URZ ;  /* 0x00000010251672a5 */ /* 0x000fe4000f8e00ff */
[----:B------:R-:W-:-:S03]  /*24d0*/  UIMAD.WIDE.U32 UR24, UR8, UR10, URZ ;  /* 0x0000000a081872a5 */ /* 0x000fc6000f8e00ff */
[----:B------:R-:W-:Y:S01]  /*24e0*/  UMOV UR12, UR13 ;  /* 0x0000000d000c7c82 */ /* 0x000fe20008000000 */
[----:B------:R-:W-:Y:S02]  /*24f0*/  USHF.R.U32.HI UR5, URZ, UR28, UR5 ;  /* 0x0000001cff057299 */ /* 0x000fe40008011605 */
[----:B------:R-:W-:Y:S01]  /*2500*/  @UP3 USHF.R.U32.HI UR7, URZ, UR11, UR12 ;  /* 0x0000000bff073299 */ /* 0x000fe2000801160c */
[----:B------:R-:W-:Y:S01]  /*2510*/  UMOV UR22, UR23 ;  /* 0x0000001700167c82 */ /* 0x000fe20008000000 */
[----:B------:R-:W-:Y:S01]  /*2520*/  UMOV UR24, UR25 ;  /* 0x0000001900187c82 */ /* 0x000fe20008000000 */
[----:B------:R-:W-:Y:S02]  /*2530*/  USHF.R.U32.HI UR17, URZ, UR17, UR22 ;  /* 0x00000011ff117299 */ /* 0x000fe40008011616 */
[----:B------:R-:W-:Y:S02]  /*2540*/  USEL UR5, UR31, UR5, !UP0 ;  /* 0x000000051f057287 */ /* 0x000fe4000c000000 */
[----:B------:R-:W-:-:S02]  /*2550*/  @UP3 USHF.R.U32.HI UR8, URZ, UR11, UR24 ;  /* 0x0000000bff083299 */ /* 0x000fc40008011618 */
[----:B------:R-:W-:Y:S02]  /*2560*/  UIMAD UR9, UR21, UR7, URZ ;  /* 0x00000007150972a4 */ /* 0x000fe4000f8e02ff */
[----:B------:R-:W-:Y:S02]  /*2570*/  USEL UR7, UR37, UR17, !UP2 ;  /* 0x0000001125077287 */ /* 0x000fe4000d000000 */
[----:B------:R-:W-:Y:S02]  /*2580*/  UIMAD UR12, UR21, UR8, URZ ;  /* 0x00000008150c72a4 */ /* 0x000fe4000f8e02ff */
[----:B------:R-:W-:Y:S02]  /*2590*/  UISETP.GE.AND UP0, UPT, UR5, UR9, UPT ;  /* 0x000000090500728c */ /* 0x000fe4000bf06270 */
[----:B------:R-:W-:Y:S02]  /*25a0*/  UIMAD.WIDE.U32 UR16, UR5, UR10, URZ ;  /* 0x0000000a051072a5 */ /* 0x000fe4000f8e00ff */
[----:B------:R-:W-:-:S02]  /*25b0*/  UISETP.GE.OR UP0, UPT, UR7, UR12, UP0 ;  /* 0x0000000c0700728c */ /* 0x000fc40008706670 */
[----:B------:R-:W-:Y:S02]  /*25c0*/  UIMAD.WIDE.U32 UR12, UR7, UR10, URZ ;  /* 0x0000000a070c72a5 */ /* 0x000fe4000f8e00ff */
[----:B------:R-:W-:Y:S01]  /*25d0*/  UIADD3 UR16, UPT, UPT, -UR5, URZ, URZ ;  /* 0x000000ff05107290 */ /* 0x000fe2000fffe1ff */
[----:B------:R-:W-:Y:S01]  /*25e0*/  UMOV UR10, UR17 ;  /* 0x00000011000a7c82 */ /* 0x000fe20008000000 */
[----:B------:R-:W-:Y:S02]  /*25f0*/  UIADD3 UR12, UPT, UPT, -UR7, URZ, URZ ;  /* 0x000000ff070c7290 */ /* 0x000fe4000fffe1ff */
        /* <DEDUP_REMOVED lines=15> */
.L_x_41:
[----:B------:R-:W2:Y:S02]  /*26f0*/  LDCU UR5, c[0x0][0xb30] ;  /* 0x00016600ff0577ac */ /* 0x000ea40008000800 */
[----:B--2---:R-:W-:-:S09]  /*2700*/  UISETP.NE.AND UP0, UPT, UR5, 0x1, UPT ;  /* 0x000000010500788c */ /* 0x004fd2000bf05270 */
[----:B------:R-:W-:Y:S05]  /*2710*/  BRA.U UP0, `(.L_x_42) ;  /* 0x0000000100447547 */ /* 0x000fea000b800000 */
[----:B------:R-:W2:Y:S01]  /*2720*/  LDCU.128 UR16, c[0x0][0xb10] ;  /* 0x00016200ff1077ac */ /* 0x000ea20008000c00 */
[----:B------:R-:W3:Y:S01]  /*2730*/  LDCU UR12, c[0x0][0xb0c] ;  /* 0x00016180ff0c77ac */ /* 0x000ee20008000800 */
[----:B------:R-:W4:Y:S01]  /*2740*/  LDCU UR13, c[0x0][0xb20] ;  /* 0x00016400ff0d77ac */ /* 0x000f220008000800 */
[----:B--2---:R-:W-:Y:S02]  /*2750*/  UIMAD.WIDE.U32 UR10, UR37, UR16, URZ ;  /* 0x00000010250a72a5 */ /* 0x004fe4000f8e00ff */
[----:B------:R-:W-:Y:S02]  /*2760*/  UIMAD.WIDE.U32 UR8, UR31, UR19, URZ ;  /* 0x000000131f0872a5 */ /* 0x000fe4000f8e00ff */
[----:B---3--:R-:W-:Y:S02]  /*2770*/  UISETP.NE.AND UP2, UPT, UR12, 0x1, UPT ;  /* 0x000000010c00788c */ /* 0x008fe4000bf45270 */
[----:B------:R-:W-:Y:S01]  /*2780*/  UISETP.NE.AND UP0, UPT, UR18, 0x1, UPT ;  /* 0x000000011200788c */ /* 0x000fe2000bf05270 */
[----:B------:R-:W-:-:S02]  /*2790*/  UMOV UR7, UR11 ;  /* 0x0000000b00077c82 */ /* 0x000fc40008000000 */
[----:B------:R-:W-:Y:S01]  /*27a0*/  UMOV UR5, UR9 ;  /* 0x0000000900057c82 */ /* 0x000fe20008000000 */
[----:B------:R-:W-:Y:S02]  /*27b0*/  USHF.R.U32.HI UR7, URZ, UR17, UR7 ;  /* 0x00000011ff077299 */ /* 0x000fe40008011607 */
[----:B----4-:R-:W-:Y:S02]  /*27c0*/  USHF.R.U32.HI UR5, URZ, UR13, UR5 ;  /* 0x0000000dff057299 */ /* 0x010fe40008011605 */
[----:B------:R-:W-:Y:S02]  /*27d0*/  USEL UR7, UR37, UR7, !UP2 ;  /* 0x0000000725077287 */ /* 0x000fe4000d000000 */
[----:B------:R-:W-:-:S04]  /*27e0*/  USEL UR5, UR31, UR5, !UP0 ;  /* 0x000000051f057287 */ /* 0x000fc8000c000000 */
[----:B------:R-:W-:Y:S02]  /*27f0*/  UIADD3 UR8, UPT, UPT, UR7, -UR5, URZ ;  /* 0x8000000507087290 */ /* 0x000fe4000fffe0ff */
[----:B------:R-:W-:Y:S02]  /*2800*/  UIADD3 UR5, UPT, UPT, -UR7, UR5, URZ ;  /* 0x0000000507057290 */ /* 0x000fe4000fffe1ff */
[----:B------:R-:W-:Y:S02]  /*2810*/  UIMAD UR31, UR8, UR18, UR31 ;  /* 0x00000012081f72a4 */ /* 0x000fe4000f8e021f */
[----:B------:R-:W-:-:S12]  /*2820*/  UIMAD UR37, UR5, UR12, UR37 ;  /* 0x0000000c052572a4 */ /* 0x000fd8000f8e0225 */
.L_x_42:
[----:B-1----:R-:W-:Y:S01]  /*2830*/  VIADD R2, R9, 0x1 ;  /* 0x0000000109027836 */ /* 0x002fe20000000000 */
[----:B------:R-:W-:Y:S01]  /*2840*/  PLOP3.LUT P1, PT, PT, PT, PT, 0x80, 0x8 ;  /* 0x000000000008781c */ /* 0x000fe20003f2f070 */
[----:B------:R-:W-:Y:S02]  /*2850*/  UIADD3 UR46, UPT, UPT, UR37, UR60, URZ ;  /* 0x0000003c252e7290 */ /* 0x000fe4000fffe0ff */
[----:B------:R-:W-:Y:S01]  /*2860*/  UIADD3 UR47, UPT, UPT, UR31, UR61, URZ ;  /* 0x0000003d1f2f7290 */ /* 0x000fe2000fffe0ff */
[----:B------:R-:W-:-:S04]  /*2870*/  ISETP.NE.AND P0, PT, R2, 0x2, PT ;  /* 0x000000020200780c */ /* 0x000fc80003f05270 */
[----:B------:R-:W-:Y:S02]  /*2880*/  SEL R3, RZ, 0x1, P0 ;  /* 0x00000001ff037807 */ /* 0x000fe40000000000 */
[----:B------:R-:W-:Y:S02]  /*2890*/  SEL R9, R2, RZ, P0 ;  /* 0x000000ff02097207 */ /* 0x000fe40000000000 */
[----:B------:R-:W-:Y:S01]  /*28a0*/  LOP3.LUT R12, R12, R3, RZ, 0x3c, !PT ;  /* 0x000000030c0c7212 */ /* 0x000fe200078e3cff */
[----:B------:R-:W-:Y:S06]  /*28b0*/  BRA.U UP1, `(.L_x_43) ;  /* 0xfffffff101307547 */ /* 0x000fec000b83ffff */
[----:B------:R-:W-:Y:S01]  /*28c0*/  UIADD3 UR7, UPT, UPT, UR4, 0x58, URZ ;  /* 0x0000005804077890 */ /* 0x000fe2000fffe0ff */
[----:B------:R-:W-:-:S03]  /*28d0*/  SHF.L.U32 R2, R0, 0x1f, RZ ;  /* 0x0000001f00027819 */ /* 0x000fc600000006ff */
[----:B------:R-:W-:-:S09]  /*28e0*/  ULEA UR4, UR6, UR7, 0x3 ;  /* 0x0000000706047291 */ /* 0x000fd2000f8e18ff */
[----:B------:R-:W1:Y:S02]  /*28f0*/  SYNCS.PHASECHK.TRANS64.TRYWAIT P0, [UR4], R2 ;  /* 0x00000002ff0075a7 */ /* 0x000e640008001104 */
[----:B-1----:R-:W-:Y:S05]  /*2900*/  @!P0 BRA `(.L_x_44) ;  /* 0x0000007c00648947 */ /* 0x002fea0003800000 */
.L_x_136:
[----:B------:R-:W-:-:S04]  /*2910*/  UIADD3 UR4, UPT, UPT, UR6, 0x1, URZ ;  /* 0x0000000106047890 */ /* 0x000fc8000fffe0ff */
[----:B------:R-:W-:-:S04]  /*2920*/  UISETP.NE.AND UP0, UPT, UR4, 0xb, UPT ;  /* 0x0000000b0400788c */ /* 0x000fc8000bf05270 */
[----:B------:R-:W-:Y:S02]  /*2930*/  USEL UR6, URZ, 0x1, UP0 ;  /* 0x00000001ff067887 */ /* 0x000fe40008000000 */
[----:B------:R-:W-:-:S04]  /*2940*/  USEL UR4, UR4, URZ, UP0 ;  /* 0x000000ff04047287 */ /* 0x000fc80008000000 */
[----:B------:R-:W-:Y:S01]  /*2950*/  ULEA UR5, UR4, UR7, 0x3 ;  /* 0x0000000704057291 */ /* 0x000fe2000f8e18ff */
[----:B------:R-:W-:-:S04]  /*2960*/  LOP3.LUT R0, R0, UR6, RZ, 0x3c, !PT ;  /* 0x0000000600007c12 */ /* 0x000fc8000f8e3cff */
[----:B-1----:R-:W-:-:S04]  /*2970*/  SHF.L.U32 R2, R0, 0x1f, RZ ;  /* 0x0000001f00027819 */ /* 0x002fc800000006ff */
[----:B------:R-:W1:Y:S02]  /*2980*/  SYNCS.PHASECHK.TRANS64.TRYWAIT P0, [UR5], R2 ;  /* 0x00000002ff0075a7 */ /* 0x000e640008001105 */
[----:B-1----:R-:W-:Y:S05]  /*2990*/  @!P0 BRA `(.L_x_45) ;  /* 0x0000007c00588947 */ /* 0x002fea0003800000 */
.L_x_138:
        /* <DEDUP_REMOVED lines=9> */
.L_x_140:
        /* <DEDUP_REMOVED lines=9> */
.L_x_142:
        /* <DEDUP_REMOVED lines=9> */
.L_x_144:
        /* <DEDUP_REMOVED lines=9> */
.L_x_146:
        /* <DEDUP_REMOVED lines=9> */
.L_x_148:
        /* <DEDUP_REMOVED lines=9> */
.L_x_150:
        /* <DEDUP_REMOVED lines=9> */
.L_x_152:
        /* <DEDUP_REMOVED lines=9> */
.L_x_154:
[----:B------:R-:W-:-:S04]  /*2e20*/  UIADD3 UR4, UPT, UPT, UR4, 0x1, URZ ;  /* 0x0000000104047890 */ /* 0x000fc8000fffe0ff */
[----:B------:R-:W-:-:S04]  /*2e30*/  UISETP.NE.AND UP0, UPT, UR4, 0xb, UPT ;  /* 0x0000000b0400788c */ /* 0x000fc8000bf05270 */
[----:B------:R-:W-:Y:S02]  /*2e40*/  USEL UR5, URZ, 0x1, UP0 ;  /* 0x00000001ff057887 */ /* 0x000fe40008000000 */
[----:B------:R-:W-:-:S04]  /*2e50*/  USEL UR4, UR4, URZ, UP0 ;  /* 0x000000ff04047287 */ /* 0x000fc80008000000 */
[----:B------:R-:W-:Y:S01]  /*2e60*/  ULEA UR4, UR4, UR7, 0x3 ;  /* 0x0000000704047291 */ /* 0x000fe2000f8e18ff */
[----:B-1----:R-:W-:-:S04]  /*2e70*/  LOP3.LUT R2, R0, UR5, RZ, 0x3c, !PT ;  /* 0x0000000500027c12 */ /* 0x002fc8000f8e3cff */
[----:B------:R-:W-:Y:S01]  /*2e80*/  SHF.L.U32 R2, R2, 0x1f, RZ ;  /* 0x0000001f02027819 */ /* 0x000fe200000006ff */
[----:B------:R-:W-:-:S07]  /*2e90*/  IMAD.U32 R0, RZ, RZ, UR4 ;  /* 0x00000004ff007e24 */ /* 0x000fce000f8e00ff */
.L_x_54:
[----:B-1----:R1:W2:Y:S02]  /*2ea0*/  SYNCS.PHASECHK.TRANS64.TRYWAIT P0, [R0+URZ], R2 ;  /* 0x00000002000075a7 */ /* 0x0022a400080011ff */
[----:B--2---:R-:W-:Y:S05]  /*2eb0*/  @!P0 NANOSLEEP.SYNCS 0x989680 ;  /* 0x009896800000895d */ /* 0x004fea0003900000 */
[----:B------:R-:W2:Y:S02]  /*2ec0*/  @!P0 SYNCS.PHASECHK.TRANS64 P0, [R0+URZ], R2 ;  /* 0x00000002000085a7 */ /* 0x000ea400080010ff */
[----:B--2---:R-:W-:Y:S05]  /*2ed0*/  @P0 EXIT ;  /* 0x000000000000094d */ /* 0x004fea0003800000 */
[----:B------:R-:W-:Y:S05]  /*2ee0*/  BRA `(.L_x_54) ;  /* 0xfffffffc00ec7947 */ /* 0x000fea000383ffff */
.L_x_23:
[----:B------:R-:W-:-:S04]  /*2ef0*/  UISETP.NE.AND UP0, UPT, UR15, URZ, UPT ;  /* 0x000000ff0f00728c */ /* 0x000fc8000bf05270 */
[----:B------:R-:W-:-:S09]  /*2f00*/  UISETP.NE.OR UP0, UPT, UR14, 0x1, UP0 ;  /* 0x000000010e00788c */ /* 0x000fd20008705670 */
[----:B------:R-:W-:Y:S05]  /*2f10*/  BRA.U UP0, `(.L_x_55) ;  /* 0x0000000500507547 */ /* 0x000fea000b800000 */
[----:B------:R-:W-:Y:S01]  /*2f20*/  HFMA2 R9, -RZ, RZ, 0, 0 ;  /* 0x00000000ff097431 */ /* 0x000fe200000001ff */
[----:B------:R-:W-:Y:S01]  /*2f30*/  ISETP.GE.U32.AND P2, PT, R14, 0x2, PT ;  /* 0x000000020e00780c */ /* 0x000fe20003f46070 */
[----:B------:R-:W-:Y:S01]  /*2f40*/  IMAD.MOV.U32 R10, RZ, RZ, 0x1 ;  /* 0x00000001ff0a7424 */ /* 0x000fe200078e00ff */
[----:B------:R-:W-:Y:S01]  /*2f50*/  MOV R4, RZ ;  /* 0x000000ff00047202 */ /* 0x000fe20000000f00 */
[----:B------:R-:W-:Y:S01]  /*2f60*/  IMAD.MOV.U32 R12, RZ, RZ, RZ ;  /* 0x000000ffff0c7224 */ /* 0x000fe200078e00ff */
[----:B------:R-:W-:Y:S01]  /*2f70*/  UMOV UR4, 0x400 ;  /* 0x0000040000047882 */ /* 0x000fe20000000000 */
[----:B------:R-:W-:Y:S01]  /*2f80*/  IMAD.MOV.U32 R11, RZ, RZ, RZ ;  /* 0x000000ffff0b7224 */ /* 0x000fe200078e00ff */
[----:B------:R-:W-:Y:S01]  /*2f90*/  ULEA UR15, UR15, UR4, 0x18 ;  /* 0x000000040f0f7291 */ /* 0x000fe2000f8ec0ff */
[----:B------:R-:W-:-:S11]  /*2fa0*/  UMOV UR5, URZ ;  /* 0x000000ff00057c82 */ /* 0x000fd60008000000 */
.L_x_59:
[----:B------:R-:W-:Y:S02]  /*2fb0*/  LEA R0, R4, UR15, 0x3 ;  /* 0x0000000f04007c11 */ /* 0x000fe4000f8e18ff */
[----:B------:R-:W-:-:S03]  /*2fc0*/  SHF.L.U32 R2, R11, 0x1f, RZ ;  /* 0x0000001f0b027819 */ /* 0x000fc600000006ff */
[----:B------:R-:W-:Y:S01]  /*2fd0*/  VIADD R3, R0, 0x140 ;  /* 0x0000014000037836 */ /* 0x000fe20000000000 */
[----:B------:R-:W1:Y:S02]  /*2fe0*/  SYNCS.PHASECHK.TRANS64.TRYWAIT P0, [R0+URZ+0x130], R2 ;  /* 0x00013002000075a7 */ /* 0x000e6400080011ff */
[----:B-1----:R-:W-:Y:S05]  /*2ff0*/  @!P0 BRA `(.L_x_56) ;  /* 0x0000007800988947 */ /* 0x002fea0003800000 */
.L_x_155:
[----:B------:R-:W-:Y:S01]  /*3000*/  ULEA UR4, UR5, UR15, 0x3 ;  /* 0x0000000f05047291 */ /* 0x000fe2000f8e18ff */
[----:B-1----:R-:W-:Y:S01]  /*3010*/  PRMT R0, RZ, 0x654, R3 ;  /* 0x00000654ff007816 */ /* 0x002fe20000000003 */
[----:B------:R-:W-:Y:S01]  /*3020*/  @!P2 IMAD.MOV.U32 R5, RZ, RZ, 0x10 ;  /* 0x00000010ff05a424 */ /* 0x000fe200078e00ff */
[----:B------:R-:W-:Y:S01]  /*3030*/  SHF.L.U32 R2, R10, 0x1f, RZ ;  /* 0x0000001f0a027819 */ /* 0x000fe200000006ff */
[----:B------:R-:W-:Y:S01]  /*3040*/  UIADD3 UR6, UPT, UPT, UR4, 0xe0, URZ ;  /* 0x000000e004067890 */ /* 0x000fe2000fffe0ff */
[----:B------:R1:W-:Y:S04]  /*3050*/  SYNCS.ARRIVE.TRANS64.RED.A1T0 RZ, [R0+URZ], RZ ;  /* 0x000000ff00ff79a7 */ /* 0x0003e800081004ff */
[----:B------:R-:W2:Y:S01]  /*3060*/  SYNCS.PHASECHK.TRANS64.TRYWAIT P0, [UR4+0xf0], R2 ;  /* 0x0000f002ff0075a7 */ /* 0x000ea20008001104 */
[----:B-1----:R-:W-:-:S05]  /*3070*/  IMAD.U32 R0, RZ, RZ, UR6 ;  /* 0x00000006ff007e24 */ /* 0x002fca000f8e00ff */
[----:B------:R-:W-:Y:S01]  /*3080*/  PRMT R0, R14, 0x654, R0 ;  /* 0x000006540e007816 */ /* 0x000fe20000000000 */
[----:B--2---:R-:W-:Y:S06]  /*3090*/  @!P0 BRA `(.L_x_57) ;  /* 0x0000007800848947 */ /* 0x004fec0003800000 */
.L_x_157:
[----:B------:R-:W-:Y:S01]  /*30a0*/  ULEA UR6, UR5, UR15, 0x4 ;  /* 0x0000000f05067291 */ /* 0x000fe2000f8e20ff */
[----:B------:R-:W-:Y:S01]  /*30b0*/  SEL R13, R0, R13, !P2 ;  /* 0x0000000d000d7207 */ /* 0x000fe20005000000 */
[----:B------:R-:W-:Y:S01]  /*30c0*/  UIADD3 UR7, UPT, UPT, UR4, 0xe0, URZ ;  /* 0x000000e004077890 */ /* 0x000fe2000fffe0ff */
[----:B------:R-:W-:Y:S01]  /*30d0*/  LEA R0, R9, UR15, 0x3 ;  /* 0x0000000f09007c11 */ /* 0x000fe2000f8e18ff */
[----:B------:R-:W-:Y:S01]  /*30e0*/  UIADD3 UR6, UPT, UPT, UR6, 0x160, URZ ;  /* 0x0000016006067890 */ /* 0x000fe2000fffe0ff */
[----:B-1----:R-:W-:Y:S01]  /*30f0*/  SHF.L.U32 R2, R12, 0x1f, RZ ;  /* 0x0000001f0c027819 */ /* 0x002fe200000006ff */
[----:B------:R1:W-:Y:S01]  /*3100*/  @!P2 SYNCS.ARRIVE.TRANS64.RED RZ, [R13+URZ], R5 ;  /* 0x000000050dffa9a7 */ /* 0x0003e200080004ff */
[----:B------:R-:W-:Y:S01]  /*3110*/  UIADD3 UR4, UPT, UPT, UR5, 0x1, URZ ;  /* 0x0000000105047890 */ /* 0x000fe2000fffe0ff */
[----:B------:R-:W-:-:S03]  /*3120*/  VIADD R8, R4, 0x1 ;  /* 0x0000000104087836 */ /* 0x000fc60000000000 */
[----:B------:R-:W-:Y:S02]  /*3130*/  UISETP.NE.AND UP0, UPT, UR4, 0x2, UPT ;  /* 0x000000020400788c */ /* 0x000fe4000bf05270 */
[----:B------:R-:W-:Y:S06]  /*3140*/  UGETNEXTWORKID.BROADCAST [UR6], [UR7] ;  /* 0x00000000060073ca */ /* 0x000fec0008000100 */
[----:B------:R-:W-:Y:S01]  /*3150*/  USEL UR6, URZ, 0x1, UP0 ;  /* 0x00000001ff067887 */ /* 0x000fe20008000000 */
[----:B------:R-:W-:Y:S01]  /*3160*/  ISETP.NE.AND P0, PT, R8, 0x2, PT ;  /* 0x000000020800780c */ /* 0x000fe20003f05270 */
[----:B------:R-:W-:Y:S01]  /*3170*/  USEL UR5, UR4, URZ, UP0 ;  /* 0x000000ff04057287 */ /* 0x000fe20008000000 */
[----:B------:R-:W2:Y:S03]  /*3180*/  SYNCS.PHASECHK.TRANS64.TRYWAIT P1, [R0+URZ+0xe0], R2 ;  /* 0x0000e002000075a7 */ /* 0x000ea600080211ff */
[----:B------:R-:W-:Y:S01]  /*3190*/  LOP3.LUT R10, R10, UR6, RZ, 0x3c, !PT ;  /* 0x000000060a0a7c12 */ /* 0x000fe2000f8e3cff */
[----:B-12---:R-:W-:Y:S07]  /*31a0*/  @!P1 BRA `(.L_x_58) ;  /* 0x0000007800589947 */ /* 0x006fee0003800000 */
.L_x_158:
[----:B-1----:R-:W-:Y:S01]  /*31b0*/  LEA R2, R9, UR15, 0x4 ;  /* 0x0000000f09027c11 */ /* 0x002fe2000f8e20ff */
[----:B------:R-:W-:-:S04]  /*31c0*/  VIADD R0, R0, 0xf0 ;  /* 0x000000f000007836 */ /* 0x000fc80000000000 */
[----:B------:R1:W2:Y:S01]  /*31d0*/  LDS.128 R4, [R2+0x160] ;  /* 0x0001600002047984 */ /* 0x0002a20000000c00 */
[----:B------:R-:W-:Y:S01]  /*31e0*/  PRMT R0, RZ, 0x654, R0 ;  /* 0x00000654ff007816 */ /* 0x000fe20000000000 */
[----:B------:R-:W-:Y:S01]  /*31f0*/  @!PT LDS RZ, [RZ] ;  /* 0x00000000fffff984 */ /* 0x000fe20000000800 */
[----:B------:R-:W-:Y:S01]  /*3200*/  @!PT LDS RZ, [RZ] ;  /* 0x00000000fffff984 */ /* 0x000fe20000000800 */
[----:B------:R-:W-:Y:S01]  /*3210*/  @!PT LDS RZ, [RZ] ;  /* 0x00000000fffff984 */ /* 0x000fe20000000800 */
[----:B------:R-:W-:Y:S01]  /*3220*/  @!PT LDS RZ, [RZ] ;  /* 0x00000000fffff984 */ /* 0x000fe20000000800 */
[----:B------:R3:W-:Y:S06]  /*3230*/  MEMBAR.ALL.CTA ;  /* 0x0000000000007992 */ /* 0x0007ec0000008000 */
[----:B---3--:R-:W3:Y:S01]  /*3240*/  FENCE.VIEW.ASYNC.S ;  /* 0x00000000000073c6 */ /* 0x008ee20000000000 */
[----:B-1----:R-:W-:-:S04]  /*3250*/  SEL R2, RZ, 0x1, P0 ;  /* 0x00000001ff027807 */ /* 0x002fc80000000000 */
[----:B------:R-:W-:Y:S01]  /*3260*/  LOP3.LUT R11, R11, R2, RZ, 0x3c, !PT ;  /* 0x000000020b0b7212 */ /* 0x000fe200078e3cff */
[----:B---3--:R1:W-:Y:S01]  /*3270*/  SYNCS.ARRIVE.TRANS64.RED.A1T0 RZ, [R0+URZ], RZ ;  /* 0x000000ff00ff79a7 */ /* 0x0083e200081004ff */
[----:B--2---:R-:W-:Y:S02]  /*3280*/  LOP3.LUT P3, RZ, R6, 0x1, RZ, 0xc0, !PT ;  /* 0x0000000106ff7812 */ /* 0x004fe4000786c0ff */
[----:B------:R-:W-:Y:S01]  /*3290*/  SEL R4, R8, RZ, P0 ;  /* 0x000000ff08047207 */ /* 0x000fe20000000000 */
[----:B-1----:R-:W-:-:S05]  /*32a0*/  VIADD R0, R9, 0x1 ;  /* 0x0000000109007836 */ /* 0x002fca0000000000 */
[----:B------:R-:W-:-:S04]  /*32b0*/  ISETP.NE.AND P1, PT, R0, 0x2, PT ;  /* 0x000000020000780c */ /* 0x000fc80003f25270 */
[----:B------:R-:W-:Y:S02]  /*32c0*/  SEL R3, RZ, 0x1, P1 ;  /* 0x00000001ff037807 */ /* 0x000fe40000800000 */
[----:B------:R-:W-:Y:S02]  /*32d0*/  SEL R9, R0, RZ, P1 ;  /* 0x000000ff00097207 */ /* 0x000fe40000800000 */
[----:B------:R-:W-:Y:S01]  /*32e0*/  LOP3.LUT R12, R12, R3, RZ, 0x3c, !PT ;  /* 0x000000030c0c7212 */ /* 0x000fe200078e3cff */
[----:B------:R-:W-:Y:S06]  /*32f0*/  @P3 BRA `(.L_x_59) ;  /* 0xfffffffc002c3947 */ /* 0x000fec000383ffff */
[----:B------:R-:W-:Y:S01]  /*3300*/  ULEA UR4, UR5, UR15, 0x3 ;  /* 0x0000000f05047291 */ /* 0x000fe2000f8e18ff */
[----:B------:R-:W-:-:S08]  /*3310*/  SHF.L.U32 R0, R10, 0x1f, RZ ;  /* 0x0000001f0a007819 */ /* 0x000fd000000006ff */
[----:B------:R-:W1:Y:S02]  /*3320*/  SYNCS.PHASECHK.TRANS64 P0, [UR4+0xf0], R0 ;  /* 0x0000f000ff0075a7 */ /* 0x000e640008001004 */
[----:B-1----:R-:W-:Y:S05]  /*3330*/  @P0 BRA `(.L_x_60) ;  /* 0x0000000000080947 */ /* 0x002fea0003800000 */
[----:B------:R-:W1:Y:S02]  /*3340*/  SYNCS.PHASECHK.TRANS64.TRYWAIT P0, [UR4+0xf0], R0 ;  /* 0x0000f000ff0075a7 */ /* 0x000e640008001104 */
[----:B-1----:R-:W-:Y:S05]  /*3350*/  @!P0 BRA `(.L_x_61) ;  /* 0x0000007800008947 */ /* 0x002fea0003800000 */
.L_x_60:
[----:B------:R-:W-:-:S04]  /*3360*/  UIADD3 UR6, UPT, UPT, UR5, 0x1, URZ ;  /* 0x0000000105067890 */ /* 0x000fc8000fffe0ff */
[----:B------:R-:W-:-:S04]  /*3370*/  UISETP.NE.AND UP0, UPT, UR6, 0x2, UPT ;  /* 0x000000020600788c */ /* 0x000fc8000bf05270 */
[----:B------:R-:W-:Y:S02]  /*3380*/  USEL UR7, URZ, 0x1, UP0 ;  /* 0x00000001ff077887 */ /* 0x000fe40008000000 */
[----:B------:R-:W-:-:S04]  /*3390*/  USEL UR6, UR6, URZ, UP0 ;  /* 0x000000ff06067287 */ /* 0x000fc80008000000 */
[----:B------:R-:W-:Y:S01]  /*33a0*/  ULEA UR6, UR6, UR15, 0x3 ;  /* 0x0000000f06067291 */ /* 0x000fe2000f8e18ff */
[----:B-1----:R-:W-:-:S04]  /*33b0*/  LOP3.LUT R2, R10, UR7, RZ, 0x3c, !PT ;  /* 0x000000070a027c12 */ /* 0x002fc8000f8e3cff */
[----:B------:R-:W-:-:S04]  /*33c0*/  SHF.L.U32 R0, R2, 0x1f, RZ ;  /* 0x0000001f02007819 */ /* 0x000fc800000006ff */
[----:B------:R-:W1:Y:S02]  /*33d0*/  SYNCS.PHASECHK.TRANS64 P0, [UR6+0xf0], R0 ;  /* 0x0000f000ff0075a7 */ /* 0x000e640008001006 */
[----:B-1----:R-:W-:Y:S05]  /*33e0*/  @P0 EXIT ;  /* 0x000000000000094d */ /* 0x002fea0003800000 */
[----:B------:R-:W-:Y:S02]  /*33f0*/  SHF.L.U32 R2, R2, 0x1f, RZ ;  /* 0x0000001f02027819 */ /* 0x000fe400000006ff */
[----:B------:R-:W-:-:S07]  /*3400*/  MOV R0, UR6 ;  /* 0x0000000600007c02 */ /* 0x000fce0008000f00 */
.L_x_62:
[----:B-1----:R1:W2:Y:S02]  /*3410*/  SYNCS.PHASECHK.TRANS64.TRYWAIT P0, [R0+URZ+0xf0], R2 ;  /* 0x0000f002000075a7 */ /* 0x0022a400080011ff */
[----:B--2---:R-:W-:Y:S05]  /*3420*/  @!P0 NANOSLEEP.SYNCS 0x989680 ;  /* 0x009896800000895d */ /* 0x004fea0003900000 */
[----:B------:R-:W2:Y:S02]  /*3430*/  @!P0 SYNCS.PHASECHK.TRANS64 P0, [R0+URZ+0xf0], R2 ;  /* 0x0000f002000085a7 */ /* 0x000ea400080010ff */
[----:B--2---:R-:W-:Y:S05]  /*3440*/  @P0 EXIT ;  /* 0x000000000000094d */ /* 0x004fea0003800000 */
[----:B------:R-:W-:Y:S05]  /*3450*/  BRA `(.L_x_62) ;  /* 0xfffffffc00ec7947 */ /* 0x000fea000383ffff */
.L_x_55:
[----:B------:R-:W-:Y:S05]  /*3460*/  BRA.U UP5, `(.L_x_63) ;  /* 0x0000001105807547 */ /* 0x000fea000b800000 */
[----:B------:R-:W-:Y:S01]  /*3470*/  UMOV UR5, 0x40 ;  /* 0x0000004000057882 */ /* 0x000fe20000000000 */
[----:B------:R-:W-:Y:S01]  /*3480*/  NOP ;  /* 0x0000000000007918 */ /* 0x000fe20000000000 */
[----:B------:R-:W-:Y:S01]  /*3490*/  ULEA UR5, UR15, UR5, 0x18 ;  /* 0x000000050f057291 */ /* 0x000fe2000f8ec0ff */
[----:B------:R-:W-:Y:S02]  /*34a0*/  UMOV UR4, 0x400 ;  /* 0x0000040000047882 */ /* 0x000fe40000000000 */
[----:B------:R-:W-:-:S06]  /*34b0*/  ULEA UR15, UR15, UR4, 0x18 ;  /* 0x000000040f0f7291 */ /* 0x000fcc000f8ec0ff */
[----:B------:R-:W1:Y:S02]  /*34c0*/  LDS.U8 R0, [UR5+0x1c] ;  /* 0x00001c05ff007984 */ /* 0x000e640008000000 */
[----:B-1----:R-:W-:-:S13]  /*34d0*/  ISETP.NE.AND P0, PT, R0, RZ, PT ;  /* 0x000000ff0000720c */ /* 0x002fda0003f05270 */
[----:B------:R-:W-:Y:S05]  /*34e0*/  @P0 BRA `(.L_x_64) ;  /* 0x0000000400080947 */ /* 0x000fea0003800000 */
[----:B------:R-:W-:Y:S02]  /*34f0*/  UISETP.NE.U32.AND UP1, UPT, UR34, 0x1, UPT ;  /* 0x000000012200788c */ /* 0x000fe4000bf25070 */
[----:B------:R-:W-:-:S07]  /*3500*/  UIADD3 UR6, UPT, UPT, UR5, 0x8, URZ ;  /* 0x0000000805067890 */ /* 0x000fce000fffe0ff */
[----:B------:R-:W-:Y:S05]  /*3510*/  BRA.U !UP1, `(.L_x_65) ;  /* 0x00000001099c7547 */ /* 0x000fea000b800000 */
[----:B------:R-:W-:Y:S01]  /*3520*/  ELECT P0, URZ, PT ;  /* 0x0000000000ff782f */ /* 0x000fe20003800000 */
[----:B------:R-:W-:-:S12]  /*3530*/  BSSY B0, `(.L_x_65) ;  /* 0x0000025000007945 */ /* 0x000fd80003800000 */
[----:B------:R-:W-:Y:S05]  /*3540*/  @!P0 BRA `(.L_x_66) ;  /* 0x00000000008c8947 */ /* 0x000fea0003800000 */
[----:B------:R-:W-:-:S05]  /*3550*/  UMOV UR4, 0x10 ;  /* 0x0000001000047882 */ /* 0x000fca0000000000 */
[----:B------:R-:W-:Y:S04]  /*3560*/  DEPBAR.LE SB1, 0x36 ;  /* 0x00009d800000791a */ /* 0x000fe80000000000 */
[----:B------:R-:W1:Y:S02]  /*3570*/  UTCATOMSWS.2CTA.FIND_AND_SET.ALIGN UP0, UR4, UR4 ;  /* 0x00000004000475e3 */ /* 0x000e640008200800 */
[----:B-1----:R-:W-:Y:S01]  /*3580*/  MOV R0, UR4 ;  /* 0x0000000400007c02 */ /* 0x002fe20008000f00 */
[----:B------:R-:W-:Y:S06]  /*3590*/  BRA.U UP0, `(.L_x_67) ;  /* 0x0000000100187547 */ /* 0x000fec000b800000 */
.L_x_68:
[----:B------:R-:W-:Y:S05]  /*35a0*/  NANOSLEEP 0x64 ;  /* 0x000000640000795d */ /* 0x000fea0003800000 */
[----:B------:R-:W-:-:S05]  /*35b0*/  UMOV UR4, 0x10 ;  /* 0x0000001000047882 */ /* 0x000fca0000000000 */
[----:B------:R-:W-:Y:S04]  /*35c0*/  DEPBAR.LE SB1, 0x36 ;  /* 0x00009d800000791a */ /* 0x000fe80000000000 */
[----:B------:R-:W1:Y:S02]  /*35d0*/  UTCATOMSWS.2CTA.FIND_AND_SET.ALIGN UP0, UR4, UR4 ;  /* 0x00000004000475e3 */ /* 0x000e640008200800 */
[----:B-1----:R-:W-:Y:S01]  /*35e0*/  MOV R0, UR4 ;  /* 0x0000000400007c02 */ /* 0x002fe20008000f00 */
[----:B------:R-:W-:Y:S05]  /*35f0*/  BRA.U !UP0, `(.L_x_68) ;  /* 0xfffffffd08e87547 */ /* 0x000fea000b83ffff */
.L_x_67:
[----:B------:R-:W1:Y:S01]  /*3600*/  LDS R2, [UR5+0x10] ;  /* 0x00001005ff027984 */ /* 0x000e620008000800 */
[----:B------:R-:W-:Y:S01]  /*3610*/  IMAD.U32 R3, RZ, RZ, UR15 ;  /* 0x0000000fff037e24 */ /* 0x000fe2000f8e00ff */
[----:B------:R-:W-:-:S03]  /*3620*/  MOV R4, UR33 ;  /* 0x0000002100047c02 */ /* 0x000fc60008000f00 */
[----:B------:R-:W-:Y:S01]  /*3630*/  VIADD R3, R3, 0x180 ;  /* 0x0000018003037836 */ /* 0x000fe20000000000 */
[----:B-1----:R-:W-:-:S04]  /*3640*/  SHF.L.U32 R2, R2, 0x1f, RZ ;  /* 0x0000001f02027819 */ /* 0x002fc800000006ff */
[----:B------:R-:W1:Y:S02]  /*3650*/  SYNCS.PHASECHK.TRANS64.TRYWAIT P0, [UR5+0x8], R2 ;  /* 0x00000802ff0075a7 */ /* 0x000e640008001105 */
[----:B-1----:R-:W-:Y:S05]  /*3660*/  @P0 BRA `(.L_x_69) ;  /* 0x0000000000080947 */ /* 0x002fea0003800000 */
[----:B------:R-:W1:Y:S02]  /*3670*/  SYNCS.PHASECHK.TRANS64.TRYWAIT P0, [UR5+0x8], R2 ;  /* 0x00000802ff0075a7 */ /* 0x000e640008001105 */
[----:B-1----:R-:W-:Y:S05]  /*3680*/  @!P0 BRA `(.L_x_70) ;  /* 0x00000074004c8947 */ /* 0x002fea0003800000 */
.L_x_69:
[----:B------:R-:W-:Y:S01]  /*3690*/  HFMA2 R9, -RZ, RZ, 0, 5.9604644775390625e-08 ;  /* 0x00000001ff097431 */ /* 0x000fe200000001ff */
[----:B------:R-:W-:Y:S01]  /*36a0*/  UPRMT UR4, UR33, 0x654, UR6 ;  /* 0x0000065421047896 */ /* 0x000fe20008000006 */
[----:B------:R-:W-:Y:S01]  /*36b0*/  PRMT R4, R4, 0x654, R3 ;  /* 0x0000065404047816 */ /* 0x000fe20000000003 */
[----:B------:R-:W-:Y:S02]  /*36c0*/  IMAD.MOV.U32 R3, RZ, RZ, 0xffff ;  /* 0x0000ffffff037424 */ /* 0x000fe400078e00ff */
[----:B------:R-:W-:Y:S02]  /*36d0*/  IMAD.MOV.U32 R10, RZ, RZ, 0x4 ;  /* 0x00000004ff0a7424 */ /* 0x000fe400078e00ff */
[----:B------:R-:W-:Y:S01]  /*36e0*/  IMAD.SHL.U32 R6, R0, 0x20, RZ ;  /* 0x0000002000067824 */ /* 0x000fe200078e00ff */
[----:B-1----:R-:W-:Y:S02]  /*36f0*/  MOV R5, UR4 ;  /* 0x0000000400057c02 */ /* 0x002fe40008000f00 */
[-C--:B------:R-:W-:Y:S01]  /*3700*/  SHF.L.U32 R3, R3, R0.reuse, RZ ;  /* 0x0000000003037219 */ /* 0x080fe200000006ff */
[----:B------:R1:W-:Y:S01]  /*3710*/  SYNCS.ARRIVE.TRANS64.RED RZ, [UR4], R10 ;  /* 0x0000000affff79a7 */ /* 0x0003e20008000404 */
[----:B------:R-:W-:Y:S01]  /*3720*/  SHF.L.U32 R2, R9, R0, RZ ;  /* 0x0000000009027219 */ /* 0x000fe200000006ff */
[----:B------:R1:W-:Y:S04]  /*3730*/  STS [UR15+0x180], R6 ;  /* 0x00018006ff007988 */ /* 0x0003e8000800080f */
[----:B------:R1:W-:Y:S04]  /*3740*/  STAS [R4.64], R0 ;  /* 0x0000000004007dbd */ /* 0x0003e8000c0008ff */
[----:B------:R1:W-:Y:S04]  /*3750*/  ATOMS.OR RZ, [UR5+0x14], R3 ;  /* 0x00001403ffff798c */ /* 0x0003e8000b000005 */
[----:B------:R1:W-:Y:S04]  /*3760*/  ATOMS.OR RZ, [UR5+0x18], R2 ;  /* 0x00001802ffff798c */ /* 0x0003e8000b000005 */
[----:B------:R1:W-:Y:S02]  /*3770*/  ATOMS.XOR RZ, [UR5+0x10], R9 ;  /* 0x00001009ffff798c */ /* 0x0003e4000b800005 */
.L_x_66:
[----:B------:R-:W-:Y:S05]  /*3780*/  BSYNC B0 ;  /* 0x0000000000007941 */ /* 0x000fea0003800000 */
.L_x_65:
[----:B------:R-:W-:Y:S05]  /*3790*/  BRA.U UP1, `(.L_x_71) ;  /* 0x00000001016c7547 */ /* 0x000fea000b800000 */
[----:B------:R-:W-:-:S03]  /*37a0*/  UMOV UR4, 0xffffffff ;  /* 0xffffffff00047882 */ /* 0x000fc60000000000 */
[----:B------:R-:W-:Y:S05]  /*37b0*/  BRA.DIV UR4, `(.L_x_72) ;  /* 0x0000007604187947 */ /* 0x000fea000b800000 */
[----:B------:R-:W-:-:S13]  /*37c0*/  ELECT P6, URZ, PT ;  /* 0x0000000000ff782f */ /* 0x000fda00038c0000 */
.L_x_162:
[----:B------:R-:W-:Y:S05]  /*37d0*/  @!P6 BRA `(.L_x_71) ;  /* 0x00000000005ce947 */ /* 0x000fea0003800000 */
[----:B-1----:R-:W1:Y:S02]  /*37e0*/  LDS R0, [UR5+0x10] ;  /* 0x00001005ff007984 */ /* 0x002e640008000800 */
[----:B-1----:R-:W-:-:S04]  /*37f0*/  SHF.L.U32 R0, R0, 0x1f, RZ ;  /* 0x0000001f00007819 */ /* 0x002fc800000006ff */
[----:B------:R-:W1:Y:S02]  /*3800*/  SYNCS.PHASECHK.TRANS64.TRYWAIT P0, [UR5+0x8], R0 ;  /* 0x00000800ff0075a7 */ /* 0x000e640008001105 */
[----:B-1----:R-:W-:Y:S05]  /*3810*/  @P0 BRA `(.L_x_73) ;  /* 0x0000000000080947 */ /* 0x002fea0003800000 */
[----:B------:R-:W1:Y:S02]  /*3820*/  SYNCS.PHASECHK.TRANS64.TRYWAIT P0, [UR5+0x8], R0 ;  /* 0x00000800ff0075a7 */ /* 0x000e640008001105 */
[----:B-1----:R-:W-:Y:S05]  /*3830*/  @!P0 BRA `(.L_x_74) ;  /* 0x0000007400188947 */ /* 0x002fea0003800000 */
.L_x_73:
[----:B-1----:R-:W1:Y:S01]  /*3840*/  LDS R0, [UR15+0x180] ;  /* 0x0001800fff007984 */ /* 0x002e620008000800 */
[----:B------:R-:W-:Y:S02]  /*3850*/  HFMA2 R4, -RZ, RZ, 0, 5.9604644775390625e-08 ;  /* 0x00000001ff047431 */ /* 0x000fe400000001ff */
[----:B------:R-:W-:Y:S01]  /*3860*/  IMAD.MOV.U32 R2, RZ, RZ, 0xffff ;  /* 0x0000ffffff027424 */ /* 0x000fe200078e00ff */
[----:B------:R-:W-:Y:S01]  /*3870*/  UPRMT UR4, UR33, 0x654, UR6 ;  /* 0x0000065421047896 */ /* 0x000fe20008000006 */
[----:B-1----:R-:W-:-:S03]  /*3880*/  IMAD.SHL.U32 R3, R0, 0x20, RZ ;  /* 0x0000002000037824 */ /* 0x002fc600078e00ff */
[-C--:B------:R-:W-:Y:S02]  /*3890*/  SHF.L.U32 R2, R2, R0.reuse, RZ ;  /* 0x0000000002027219 */ /* 0x080fe400000006ff */
[----:B------:R-:W-:Y:S01]  /*38a0*/  SHF.L.U32 R0, R4, R0, RZ ;  /* 0x0000000004007219 */ /* 0x000fe200000006ff */
[----:B------:R2:W-:Y:S04]  /*38b0*/  STS [UR15+0x180], R3 ;  /* 0x00018003ff007988 */ /* 0x0005e8000800080f */
[----:B------:R2:W-:Y:S04]  /*38c0*/  ATOMS.OR RZ, [UR5+0x14], R2 ;  /* 0x00001402ffff798c */ /* 0x0005e8000b000005 */
[----:B------:R2:W-:Y:S01]  /*38d0*/  ATOMS.OR RZ, [UR5+0x18], R0 ;  /* 0x00001800ffff798c */ /* 0x0005e2000b000005 */
[----:B------:R-:W-:Y:S03]  /*38e0*/  SYNCS.ARRIVE.TRANS64.RED.A1T0 RZ, [UR4], RZ ;  /* 0x000000ffffff79a7 */ /* 0x000fe60008100404 */
[----:B------:R2:W-:Y:S01]  /*38f0*/  ATOMS.XOR RZ, [UR5+0x10], R4 ;  /* 0x00001004ffff798c */ /* 0x0005e2000b800005 */
[----:B------:R-:W-:Y:S05]  /*3900*/  BRA `(.L_x_71) ;  /* 0x0000000000107947 */ /* 0x000fea0003800000 */
.L_x_64:
[----:B------:R-:W-:Y:S02]  /*3910*/  MOV R0, 0xffffffff ;  /* 0xffffffff00007802 */ /* 0x000fe40000000f00 */
[----:B------:R-:W-:-:S03]  /*3920*/  MOV R2, 0x3950 ;  /* 0x0000395000027802 */ /* 0x000fc60000000f00 */
[----:B------:R1:W-:Y:S04]  /*3930*/  STS [UR15+0x180], R0 ;  /* 0x00018000ff007988 */ /* 0x0003e8000800080f */
[----:B-1---5:R-:W-:Y:S05]  /*3940*/  CALL.REL.NOINC `($__internal_1_$__cuda_sm10x_tcgen05_guardrail_trap_phase_invalid_during_alloc) ;  /* 0x0000007800207944 */ /* 0x022fea0003c00000 */
.L_x_71:
[----:B------:R-:W-:Y:S05]  /*3950*/  WARPSYNC.ALL ;  /* 0x0000000000007948 */ /* 0x000fea0003800000 */
[----:B------:R-:W3:Y:S01]  /*3960*/  S2UR UR4, SR_CgaCtaId ;  /* 0x00000000000479c3 */ /* 0x000ee20000008800 */
[----:B------:R-:W-:Y:S01]  /*3970*/  UMOV UR18, 0x400 ;  /* 0x0000040000127882 */ /* 0x000fe20000000000 */
[----:B------:R-:W-:-:S06]  /*3980*/  NOP ;  /* 0x0000000000007918 */ /* 0x000fcc0000000000 */
[----:B------:R-:W-:Y:S06]  /*3990*/  BAR.ARV 0x6, 0xa0 ;  /* 0x0182800000007b1d */ /* 0x000fec0000002000 */
[----:B------:R-:W4:Y:S01]  /*39a0*/  LDCU UR6, c[0x0][0x38c] ;  /* 0x00007180ff0677ac */ /* 0x000f220008000800 */
[----:B-12---:R-:W-:Y:S01]  /*39b0*/  LOP3.LUT R2, R7, 0xffff, RZ, 0xc0, !PT ;  /* 0x0000ffff07027812 */ /* 0x006fe200078ec0ff */
[----:B------:R-:W-:Y:S01]  /*39c0*/  IMAD.MOV.U32 R6, RZ, RZ, 0x1 ;  /* 0x00000001ff067424 */ /* 0x000fe200078e00ff */
[----:B------:R-:W-:Y:S01]  /*39d0*/  LOP3.LUT R0, R8, 0xffff, RZ, 0xc0, !PT ;  /* 0x0000ffff08007812 */ /* 0x000fe200078ec0ff */
[----:B------:R-:W-:Y:S01]  /*39e0*/  IMAD.MOV.U32 R7, RZ, RZ, RZ ;  /* 0x000000ffff077224 */ /* 0x000fe200078e00ff */
[----:B------:R-:W-:Y:S01]  /*39f0*/  R2UR UR21, R2 ;  /* 0x00000000021572ca */ /* 0x000fe200000e0000 */
[----:B------:R-:W-:Y:S01]  /*3a00*/  IMAD.MOV.U32 R2, RZ, RZ, RZ ;  /* 0x000000ffff027224 */ /* 0x000fe200078e00ff */
[----:B------:R-:W-:Y:S01]  /*3a10*/  R2UR UR31, R0 ;  /* 0x00000000001f72ca */ /* 0x000fe200000e0000 */
[----:B------:R-:W-:Y:S01]  /*3a20*/  IMAD.MOV.U32 R0, RZ, RZ, RZ ;  /* 0x000000ffff007224 */ /* 0x000fe200078e00ff */
[----:B------:R-:W-:Y:S01]  /*3a30*/  UMOV UR24, URZ ;  /* 0x000000ff00187c82 */ /* 0x000fe20008000000 */
[----:B---3--:R-:W-:Y:S01]  /*3a40*/  ULEA UR18, UR4, UR18, 0x18 ;  /* 0x0000001204127291 */ /* 0x008fe2000f8ec0ff */
[----:B------:R-:W-:Y:S01]  /*3a50*/  UMOV UR15, URZ ;  /* 0x000000ff000f7c82 */ /* 0x000fe20008000000 */
[----:B------:R-:W-:-:S02]  /*3a60*/  UMOV UR14, URZ ;  /* 0x000000ff000e7c82 */ /* 0x000fc40008000000 */
[----:B------:R-:W-:Y:S02]  /*3a70*/  UIADD3 UR5, UPT, UPT, UR18, 0x14400, URZ ;  /* 0x0001440012057890 */ /* 0x000fe4000fffe0ff */
[----:B------:R-:W-:Y:S02]  /*3a80*/  UIADD3 UR4, UPT, UPT, UR18, 0x2a400, URZ ;  /* 0x0002a40012047890 */ /* 0x000fe4000fffe0ff */
[----:B----4-:R-:W-:Y:S01]  /*3a90*/  UIADD3 UR6, UPT, UPT, UR6, 0x1f, URZ ;  /* 0x0000001f06067890 */ /* 0x010fe2000fffe0ff */
[----:B------:R-:W1:Y:S01]  /*3aa0*/  LDS R3, [UR18+0x180] ;  /* 0x00018012ff037984 */ /* 0x000e620008000800 */
[----:B------:R-:W-:Y:S02]  /*3ab0*/  USHF.R.U32.HI UR5, URZ, 0x4, UR5 ;  /* 0x00000004ff057899 */ /* 0x000fe40008011605 */
[----:B------:R-:W-:Y:S02]  /*3ac0*/  USHF.R.S32.HI UR25, URZ, 0x1f, UR6 ;  /* 0x0000001fff197899 */ /* 0x000fe40008011406 */
[----:B------:R-:W-:-:S02]  /*3ad0*/  USHF.R.U32.HI UR4, URZ, 0x4, UR4 ;  /* 0x00000004ff047899 */ /* 0x000fc40008011604 */
[----:B------:R-:W-:Y:S02]  /*3ae0*/  ULEA.HI UR25, UR25, UR6, URZ, 0x5 ;  /* 0x0000000619197291 */ /* 0x000fe4000f8f28ff */
[----:B------:R-:W-:Y:S02]  /*3af0*/  ULOP3.LUT UR5, UR5, 0x3fff, URZ, 0xc0, !UPT ;  /* 0x00003fff05057892 */ /* 0x000fe4000f8ec0ff */
[----:B------:R-:W-:Y:S02]  /*3b00*/  USHF.R.S32.HI UR25, URZ, 0x5, UR25 ;  /* 0x00000005ff197899 */ /* 0x000fe40008011419 */
[----:B------:R-:W-:Y:S02]  /*3b10*/  ULOP3.LUT UR4, UR4, 0x3fff, URZ, 0xc0, !UPT ;  /* 0x00003fff04047892 */ /* 0x000fe4000f8ec0ff */
[----:B------:R-:W-:Y:S02]  /*3b20*/  UISETP.LT.AND UP0, UPT, UR25, 0x1, UPT ;  /* 0x000000011900788c */ /* 0x000fe4000bf01270 */
[----:B------:R-:W-:-:S02]  /*3b30*/  ULOP3.LUT UR22, UR5, 0x10000, URZ, 0xfc, !UPT ;  /* 0x0001000005167892 */ /* 0x000fc4000f8efcff */
[----:B------:R-:W-:Y:S02]  /*3b40*/  ULOP3.LUT UR4, UR4, 0x10000, URZ, 0xfc, !UPT ;  /* 0x0001000004047892 */ /* 0x000fe4000f8efcff */
[----:B------:R-:W-:Y:S02]  /*3b50*/  USEL UR30, UR25, 0x1, !UP0 ;  /* 0x00000001191e7887 */ /* 0x000fe4000c000000 */
[----:B------:R-:W-:Y:S01]  /*3b60*/  UISETP.NE.AND UP3, UPT, UR34, URZ, UPT ;  /* 0x000000ff2200728c */ /* 0x000fe2000bf65270 */
[----:B------:R-:W-:Y:S01]  /*3b70*/  UMOV UR28, 0x0 ;  /* 0x00000000001c7882 */ /* 0x000fe20000000000 */
[----:B------:R-:W-:Y:S01]  /*3b80*/  UMOV UR29, 0x10280490 ;  /* 0x10280490001d7882 */ /* 0x000fe20000000000 */
[----:B------:R-:W-:Y:S01]  /*3b90*/  UMOV UR26, 0x0 ;  /* 0x00000000001a7882 */ /* 0x000fe20000000000 */
[----:B------:R-:W-:Y:S01]  /*3ba0*/  UMOV UR27, 0x10280490 ;  /* 0x10280490001b7882 */ /* 0x000fe20000000000 */
[----:B-1----:R-:W-:-:S15]  /*3bb0*/  R2UR UR32, R3 ;  /* 0x00000000032072ca */ /* 0x002fde00000e0000 */
.L_x_82:
[C---:B------:R-:W-:Y:S02]  /*3bc0*/  LEA R3, R2.reuse, UR18, 0x3 ;  /* 0x0000001202037c11 */ /* 0x040fe4000f8e18ff */
[----:B------:R-:W-:Y:S02]  /*3bd0*/  SHF.L.U32 R4, R7, 0x1f, RZ ;  /* 0x0000001f07047819 */ /* 0x000fe400000006ff */
[----:B------:R-:W-:Y:S02]  /*3be0*/  LEA R5, R2, UR18, 0x4 ;  /* 0x0000001202057c11 */ /* 0x000fe4000f8e20ff */
[----:B------:R-:W1:Y:S02]  /*3bf0*/  SYNCS.PHASECHK.TRANS64.TRYWAIT P0, [R3+URZ+0xe0], R4 ;  /* 0x0000e004030075a7 */ /* 0x000e6400080011ff */
[----:B-1----:R-:W-:Y:S05]  /*3c00*/  @!P0 BRA `(.L_x_75) ;  /* 0x00000070003c8947 */ /* 0x002fea0003800000 */
.L_x_163:
[----:B------:R2:W3:Y:S01]  /*3c10*/  LDS.128 R8, [R5+0x160] ;  /* 0x0001600005087984 */ /* 0x0004e20000000c00 */
[----:B-1----:R-:W-:Y:S01]  /*3c20*/  VIADD R3, R3, 0xf0 ;  /* 0x000000f003037836 */ /* 0x002fe20000000000 */
[----:B------:R-:W-:Y:S01]  /*3c30*/  IADD3 R4, PT, PT, R2, 0x1, RZ ;  /* 0x0000000102047810 */ /* 0x000fe20007ffe0ff */
[----:B------:R-:W-:Y:S01]  /*3c40*/  @!PT LDS RZ, [RZ] ;  /* 0x00000000fffff984 */ /* 0x000fe20000000800 */
[----:B------:R-:W-:Y:S01]  /*3c50*/  @!PT LDS RZ, [RZ] ;  /* 0x00000000fffff984 */ /* 0x000fe20000000800 */
[----:B------:R-:W-:Y:S01]  /*3c60*/  @!PT LDS RZ, [RZ] ;  /* 0x00000000fffff984 */ /* 0x000fe20000000800 */
[----:B------:R-:W-:Y:S01]  /*3c70*/  @!PT LDS RZ, [RZ] ;  /* 0x00000000fffff984 */ /* 0x000fe20000000800 */
[----:B------:R1:W-:Y:S06]  /*3c80*/  MEMBAR.ALL.CTA ;  /* 0x0000000000007992 */ /* 0x0003ec0000008000 */
[----:B-1----:R-:W1:Y:S01]  /*3c90*/  FENCE.VIEW.ASYNC.S ;  /* 0x00000000000073c6 */ /* 0x002e620000000000 */
[----:B------:R-:W-:-:S04]  /*3ca0*/  PRMT R3, RZ, 0x654, R3 ;  /* 0x00000654ff037816 */ /* 0x000fc80000000003 */
[----:B-1----:R2:W-:Y:S01]  /*3cb0*/  SYNCS.ARRIVE.TRANS64.RED.A1T0 RZ, [R3+URZ], RZ ;  /* 0x000000ff03ff79a7 */ /* 0x0025e200081004ff */
[----:B------:R-:W-:Y:S05]  /*3cc0*/  BRA.U UP3, `(.L_x_76) ;  /* 0x0000000103e07547 */ /* 0x000fea000b800000 */
[----:B------:R-:W1:Y:S01]  /*3cd0*/  LDCU UR5, c[0x0][0x38c] ;  /* 0x00007180ff0577ac */ /* 0x000e620008000800 */
[----:B------:R-:W-:Y:S02]  /*3ce0*/  PLOP3.LUT P1, PT, PT, PT, PT, 0x80, 0x8 ;  /* 0x000000000008781c */ /* 0x000fe40003f2f070 */
[----:B------:R-:W-:Y:S01]  /*3cf0*/  SHF.L.U32 R2, R6, 0x1f, RZ ;  /* 0x0000001f06027819 */ /* 0x000fe200000006ff */
[----:B------:R-:W-:Y:S02]  /*3d00*/  ULEA UR23, UR24, UR18, 0x3 ;  /* 0x0000001218177291 */ /* 0x000fe4000f8e18ff */
[----:B------:R-:W-:Y:S02]  /*3d10*/  UIMAD UR19, UR24, 0xa0, UR32 ;  /* 0x000000a0181378a4 */ /* 0x000fe4000f8e0220 */
[----:B-1----:R-:W-:-:S06]  /*3d20*/  UISETP.GE.AND UP0, UPT, UR5, 0x1, UPT ;  /* 0x000000010500788c */ /* 0x002fcc000bf06270 */
[----:B------:R-:W-:-:S05]  /*3d30*/  PLOP3.LUT P0, PT, PT, PT, UP0, 0x80, 0x8 ;  /* 0x000000000008781c */ /* 0x000fca0003f0f008 */
[----:B------:R-:W-:-:S08]  /*3d40*/  @UP0 ULEA UR5, UR15, UR18, 0x3 ;  /* 0x000000120f050291 */ /* 0x000fd0000f8e18ff */
[----:B--2---:R-:W-:-:S04]  /*3d50*/  @P0 SHF.L.U32 R3, R0, 0x1f, RZ ;  /* 0x0000001f00030819 */ /* 0x004fc800000006ff */
[----:B------:R1:W2:Y:S01]  /*3d60*/  @P0 SYNCS.PHASECHK.TRANS64.TRYWAIT P1, [UR5], R3 ;  /* 0x00000003ff0005a7 */ /* 0x0002a20008021105 */
[----:B------:R-:W4:Y:S02]  /*3d70*/  SYNCS.PHASECHK.TRANS64.TRYWAIT P0, [UR23+0x118], R2 ;  /* 0x00011802ff0075a7 */ /* 0x000f240008001117 */
[----:B-12-4-:R-:W-:Y:S05]  /*3d80*/  @!P0 BRA `(.L_x_77) ;  /* 0x0000006c00f08947 */ /* 0x016fea0003800000 */
.L_x_165:
[----:B------:R-:W-:Y:S01]  /*3d90*/  UMOV UR20, UR14 ;  /* 0x0000000e00147c82 */ /* 0x000fe20008000000 */
[----:B------:R-:W-:Y:S05]  /*3da0*/  BRA.U !UP0, `(.L_x_78) ;  /* 0x0000000108987547 */ /* 0x000fea000b800000 */
[----:B------:R-:W-:Y:S02]  /*3db0*/  UIADD3 UR20, UPT, UPT, UR30, UR14, URZ ;  /* 0x0000000e1e147290 */ /* 0x000fe4000fffe0ff */
[----:B------:R-:W-:Y:S01]  /*3dc0*/  UPLOP3.LUT UP2, UPT, UPT, UPT, UPT, 0x40, 0x4 ;  /* 0x000000000004789c */ /* 0x000fe20003f4e870 */
[----:B------:R-:W-:Y:S01]  /*3dd0*/  UMOV UR16, UR25 ;  /* 0x0000001900107c82 */ /* 0x000fe20008000000 */
[----:B------:R-:W-:-:S09]  /*3de0*/  UMOV UR5, UR15 ;  /* 0x0000000f00057c82 */ /* 0x000fd20008000000 */
.L_x_81:
[----:B--2---:R-:W-:Y:S01]  /*3df0*/  ULEA UR7, UR5, UR18, 0x3 ;  /* 0x0000001205077291 */ /* 0x004fe2000f8e18ff */
[----:B----4-:R-:W-:Y:S11]  /*3e00*/  @P1 BRA `(.L_x_79) ;  /* 0x00000000000c1947 */ /* 0x010ff60003800000 */
[----:B-1----:R-:W-:Y:S04]  /*3e10*/  SHF.L.U32 R2, R0, 0x1f, RZ ;  /* 0x0000001f00027819 */ /* 0x002fe800000006ff */
[----:B------:R-:W1:Y:S02]  /*3e20*/  SYNCS.PHASECHK.TRANS64.TRYWAIT P0, [UR7], R2 ;  /* 0x00000002ff0075a7 */ /* 0x000e640008001107 */
[----:B-1----:R-:W-:Y:S05]  /*3e30*/  @!P0 BRA `(.L_x_80) ;  /* 0x0000006c00dc8947 */ /* 0x002fea0003800000 */
.L_x_79:
[----:B------:R-:W-:Y:S01]  /*3e40*/  UISETP.NE.AND UP0, UPT, UR16, 0x1, UPT ;  /* 0x000000011000788c */ /* 0x000fe2000bf05270 */
[----:B------:R-:W-:Y:S01]  /*3e50*/  PLOP3.LUT P1, PT, PT, PT, PT, 0x80, 0x8 ;  /* 0x000000000008781c */ /* 0x000fe20003f2f070 */
[----:B------:R-:W-:Y:S02]  /*3e60*/  UIADD3 UR6, UPT, UPT, UR5, 0x1, URZ ;  /* 0x0000000105067890 */ /* 0x000fe4000fffe0ff */
[----:B------:R-:W-:Y:S02]  /*3e70*/  UIADD3 UR17, UPT, UPT, UR7, 0x58, URZ ;  /* 0x0000005807117890 */ /* 0x000fe4000fffe0ff */
[----:B------:R-:W-:Y:S01]  /*3e80*/  UISETP.NE.AND UP1, UPT, UR6, 0xb, UPT ;  /* 0x0000000b0600788c */ /* 0x000fe2000bf25270 */
[----:B------:R-:W-:Y:S01]  /*3e90*/  PLOP3.LUT P0, PT, PT, PT, UP0, 0x80, 0x8 ;  /* 0x000000000008781c */ /* 0x000fe20003f0f008 */
[----:B------:R-:W-:Y:S02]  /*3ea0*/  UIADD3 UR14, UPT, UPT, UR14, 0x1, URZ ;  /* 0x000000010e0e7890 */ /* 0x000fe4000fffe0ff */
[----:B------:R-:W-:Y:S02]  /*3eb0*/  USEL UR8, URZ, 0x1, UP1 ;  /* 0x00000001ff087887 */ /* 0x000fe40008800000 */
[----:B------:R-:W-:Y:S02]  /*3ec0*/  USEL UR15, UR6, URZ, UP1 ;  /* 0x000000ff060f7287 */ /* 0x000fe40008800000 */
[----:B------:R-:W-:Y:S02]  /*3ed0*/  UIADD3 UR16, UPT, UPT, UR16, -0x1, URZ ;  /* 0xffffffff10107890 */ /* 0x000fe4000fffe0ff */
[----:B------:R-:W-:Y:S01]  /*3ee0*/  @UP0 ULEA UR6, UR15, UR18, 0x3 ;  /* 0x000000120f060291 */ /* 0x000fe2000f8e18ff */
[----:B------:R-:W-:Y:S01]  /*3ef0*/  LOP3.LUT R0, R0, UR8, RZ, 0x3c, !PT ;  /* 0x0000000800007c12 */ /* 0x000fe2000f8e3cff */
[----:B------:R-:W-:Y:S01]  /*3f00*/  ULEA UR8, UR5, UR22, 0x9 ;  /* 0x0000001605087291 */ /* 0x000fe2000f8e48ff */
[----:B------:R-:W-:Y:S02]  /*3f10*/  UMOV UR7, 0x80004020 ;  /* 0x8000402000077882 */ /* 0x000fe40000000000 */
[----:B-1----:R-:W-:Y:S01]  /*3f20*/  @P0 SHF.L.U32 R2, R0, 0x1f, RZ ;  /* 0x0000001f00020819 */ /* 0x002fe200000006ff */
[----:B------:R-:W-:Y:S01]  /*3f30*/  UIADD3 UR10, UPT, UPT, UR8, 0x2, URZ ;  /* 0x00000002080a7890 */ /* 0x000fe2000fffe0ff */
[----:B------:R-:W-:Y:S02]  /*3f40*/  UMOV UR9, 0x80004020 ;  /* 0x8000402000097882 */ /* 0x000fe40000000000 */
[----:B------:R2:W4:Y:S01]  /*3f50*/  @P0 SYNCS.PHASECHK.TRANS64.TRYWAIT P1, [UR6], R2 ;  /* 0x00000002ff0005a7 */ /* 0x0005220008021106 */
[----:B------:R-:W-:Y:S02]  /*3f60*/  UIMAD UR6, UR5, 0x140, UR4 ;  /* 0x00000140050678a4 */ /* 0x000fe4000f8e0204 */
[----:B------:R-:W-:Y:S02]  /*3f70*/  UISETP.NE.AND UP0, UPT, UR14, UR20, UPT ;  /* 0x000000140e00728c */ /* 0x000fe4000bf05270 */
[----:B------:R-:W-:Y:S01]  /*3f80*/  UIADD3 UR12, UPT, UPT, UR6, 0x2, URZ ;  /* 0x00000002060c7890 */ /* 0x000fe2000fffe0ff */
[----:B------:R-:W-:Y:S01]  /*3f90*/  UMOV UR13, 0x80004020 ;  /* 0x80004020000d7882 */ /* 0x000fe20000000000 */
[----:B------:R-:W-:Y:S01]  /*3fa0*/  UMOV UR11, 0x80004020 ;  /* 0x80004020000b7882 */ /* 0x000fe20000000000 */
[----:B------:R-:W-:Y:S02]  /*3fb0*/  UMOV UR5, UR15 ;  /* 0x0000000f00057c82 */ /* 0x000fe40008000000 */
[----:B------:R2:W-:Y:S01]  /*3fc0*/  UTCHMMA.2CTA gdesc[UR8], gdesc[UR6], tmem[UR19], tmem[UR28], idesc[UR29], UP2 ;  /* 0x00ff1c06080075ea */ /* 0x0005e20009200013 */
[----:B------:R-:W-:Y:S03]  /*3fd0*/  UPLOP3.LUT UP2, UPT, UPT, UPT, UPT, 0x80, 0x8 ;  /* 0x000000000008789c */ /* 0x000fe60003f4f070 */
[----:B------:R2:W-:Y:S01]  /*3fe0*/  UTCHMMA.2CTA gdesc[UR10], gdesc[UR12], tmem[UR19], tmem[UR26], idesc[UR27], UPT ;  /* 0x00ff1a0c0a0075ea */ /* 0x0005e2000ba00013 */
[----:B------:R2:W-:Y:S01]  /*3ff0*/  UTCBAR.2CTA.MULTICAST [UR17], URZ, UR21 ;  /* 0x000000ff110073e9 */ /* 0x0005e20008200815 */
[----:B------:R-:W-:Y:S06]  /*4000*/  BRA.U UP0, `(.L_x_81) ;  /* 0xfffffffd00787547 */ /* 0x000fec000b83ffff */
.L_x_78:
[----:B------:R-:W-:Y:S01]  /*4010*/  UIADD3 UR5, UPT, UPT, UR23, 0x100, URZ ;  /* 0x0000010017057890 */ /* 0x000fe2000fffe0ff */
[----:B------:R-:W-:-:S08]  /*4020*/  UMOV UR14, UR20 ;  /* 0x00000014000e7c82 */ /* 0x000fd00008000000 */
[----:B------:R1:W-:Y:S01]  /*4030*/  UTCBAR.2CTA.MULTICAST [UR5], URZ, UR31 ;  /* 0x000000ff050073e9 */ /* 0x0003e2000820081f */
[----:B------:R-:W-:Y:S02]  /*4040*/  NOP ;  /* 0x0000000000007918 */ /* 0x000fe40000000000 */
.L_x_76:
[----:B-1----:R-:W-:Y:S01]  /*4050*/  UIADD3 UR5, UPT, UPT, UR24, 0x1, URZ ;  /* 0x0000000118057890 */ /* 0x002fe2000fffe0ff */
[----:B---3--:R-:W-:Y:S02]  /*4060*/  LOP3.LUT P0, RZ, R10, 0x1, RZ, 0xc0, !PT ;  /* 0x000000010aff7812 */ /* 0x008fe4000780c0ff */
[----:B----4-:R-:W-:Y:S01]  /*4070*/  ISETP.NE.AND P1, PT, R4, 0x2, PT ;  /* 0x000000020400780c */ /* 0x010fe20003f25270 */
[----:B------:R-:W-:-:S03]  /*4080*/  UISETP.NE.AND UP0, UPT, UR5, 0x3, UPT ;  /* 0x000000030500788c */ /* 0x000fc6000bf05270 */
[----:B--2---:R-:W-:Y:S01]  /*4090*/  SEL R2, RZ, 0x1, P1 ;  /* 0x00000001ff027807 */ /* 0x004fe20000800000 */
[----:B------:R-:W-:Y:S02]  /*40a0*/  USEL UR6, URZ, 0x1, UP0 ;  /* 0x00000001ff067887 */ /* 0x000fe40008000000 */
[----:B------:R-:W-:Y:S01]  /*40b0*/  USEL UR24, UR5, URZ, UP0 ;  /* 0x000000ff05187287 */ /* 0x000fe20008000000 */
[----:B------:R-:W-:Y:S02]  /*40c0*/  LOP3.LUT R7, R7, R2, RZ, 0x3c, !PT ;  /* 0x0000000207077212 */ /* 0x000fe400078e3cff */
[----:B------:R-:W-:Y:S02]  /*40d0*/  SEL R2, R4, RZ, P1 ;  /* 0x000000ff04027207 */ /* 0x000fe40000800000 */
[----:B------:R-:W-:Y:S01]  /*40e0*/  LOP3.LUT R6, R6, UR6, RZ, 0x3c, !PT ;  /* 0x0000000606067c12 */ /* 0x000fe2000f8e3cff */
[----:B------:R-:W-:Y:S06]  /*40f0*/  @P0 BRA `(.L_x_82) ;  /* 0xfffffff800b00947 */ /* 0x000fec000383ffff */
[----:B------:R-:W1:Y:S01]  /*4100*/  S2UR UR8, SR_CgaCtaId ;  /* 0x00000000000879c3 */ /* 0x000e620000008800 */
[----:B------:R-:W-:Y:S01]  /*4110*/  ELECT P0, URZ, PT ;  /* 0x0000000000ff782f */ /* 0x000fe20003800000 */
[----:B------:R-:W-:Y:S01]  /*4120*/  HFMA2 R0, -RZ, RZ, 0, 5.9604644775390625e-08 ;  /* 0x00000001ff007431 */ /* 0x000fe200000001ff */
[----:B------:R-:W-:-:S05]  /*4130*/  UMOV UR4, 0x40 ;  /* 0x0000004000047882 */ /* 0x000fca0000000000 */
[----:B------:R-:W-:Y:S01]  /*4140*/  UVIRTCOUNT.DEALLOC.SMPOOL 0x80 ;  /* 0x000000800000784c */ /* 0x000fe20000000000 */
[----:B------:R-:W-:Y:S02]  /*4150*/  UISETP.NE.AND UP1, UPT, UR34, URZ, UPT ;  /* 0x000000ff2200728c */ /* 0x000fe4000bf25270 */
[----:B-1----:R-:W-:-:S09]  /*4160*/  ULEA UR8, UR8, UR4, 0x18 ;  /* 0x0000000408087291 */ /* 0x002fd2000f8ec0ff */
[----:B------:R1:W-:Y:S01]  /*4170*/  @P0 STS.U8 [UR8+0x1c], R0 ;  /* 0x00001c00ff000988 */ /* 0x0003e20008000008 */
[----:B------:R-:W-:Y:S05]  /*4180*/  BRA.U UP1, `(.L_x_83) ;  /* 0x00000001017c7547 */ /* 0x000fea000b800000 */
[----:B------:R-:W-:Y:S01]  /*4190*/  UIADD3 UR6, UPT, UPT, UR18, 0x118, URZ ;  /* 0x0000011812067890 */ /* 0x000fe2000fffe0ff */
[----:B-1----:R-:W-:-:S03]  /*41a0*/  SHF.L.U32 R0, R6, 0x1f, RZ ;  /* 0x0000001f06007819 */ /* 0x002fc600000006ff */
[----:B------:R-:W-:-:S09]  /*41b0*/  ULEA UR4, UR24, UR6, 0x3 ;  /* 0x0000000618047291 */ /* 0x000fd2000f8e18ff */
[----:B------:R-:W1:Y:S02]  /*41c0*/  SYNCS.PHASECHK.TRANS64.TRYWAIT P0, [UR4], R0 ;  /* 0x00000000ff0075a7 */ /* 0x000e640008001104 */
[----:B-1----:R-:W-:Y:S05]  /*41d0*/  @!P0 BRA `(.L_x_84) ;  /* 0x0000006c000c8947 */ /* 0x002fea0003800000 */
.L_x_168:
        /* <DEDUP_REMOVED lines=9> */
.L_x_170:
[----:B------:R-:W-:-:S04]  /*4270*/  UIADD3 UR4, UPT, UPT, UR4, 0x1, URZ ;  /* 0x0000000104047890 */ /* 0x000fc8000fffe0ff */
[----:B------:R-:W-:-:S04]  /*4280*/  UISETP.NE.AND UP0, UPT, UR4, 0x3, UPT ;  /* 0x000000030400788c */ /* 0x000fc8000bf05270 */
[----:B------:R-:W-:Y:S02]  /*4290*/  USEL UR5, URZ, 0x1, UP0 ;  /* 0x00000001ff057887 */ /* 0x000fe40008000000 */
[----:B------:R-:W-:-:S04]  /*42a0*/  USEL UR4, UR4, URZ, UP0 ;  /* 0x000000ff04047287 */ /* 0x000fc80008000000 */
[----:B------:R-:W-:Y:S01]  /*42b0*/  ULEA UR4, UR4, UR6, 0x3 ;  /* 0x0000000604047291 */ /* 0x000fe2000f8e18ff */
[----:B-1----:R-:W-:-:S04]  /*42c0*/  LOP3.LUT R2, R6, UR5, RZ, 0x3c, !PT ;  /* 0x0000000506027c12 */ /* 0x002fc8000f8e3cff */
[----:B------:R-:W-:Y:S01]  /*42d0*/  SHF.L.U32 R2, R2, 0x1f, RZ ;  /* 0x0000001f02027819 */ /* 0x000fe200000006ff */
[----:B------:R-:W-:-:S04]  /*42e0*/  IMAD.U32 R0, RZ, RZ, UR4 ;  /* 0x00000004ff007e24 */ /* 0x000fc8000f8e00ff */
[----:B------:R1:W2:Y:S03]  /*42f0*/  SYNCS.PHASECHK.TRANS64.TRYWAIT P0, [R0+URZ], R2 ;  /* 0x00000002000075a7 */ /* 0x0002a600080011ff */
[----:B--2---:R-:W-:Y:S05]  /*4300*/  @!P0 NANOSLEEP.SYNCS 0x989680 ;  /* 0x009896800000895d */ /* 0x004fea0003900000 */
[----:B------:R-:W2:Y:S02]  /*4310*/  @!P0 SYNCS.PHASECHK.TRANS64 P0, [R0+URZ], R2 ;  /* 0x00000002000085a7 */ /* 0x000ea400080010ff */
[----:B--2---:R-:W-:Y:S05]  /*4320*/  @P0 BRA `(.L_x_86) ;  /* 0x0000000000200947 */ /* 0x004fea0003800000 */
.L_x_87:
[----:B--2---:R2:W3:Y:S02]  /*4330*/  SYNCS.PHASECHK.TRANS64.TRYWAIT P0, [R0+URZ], R2 ;  /* 0x00000002000075a7 */ /* 0x0044e400080011ff */
[----:B---3--:R-:W-:Y:S05]  /*4340*/  @!P0 NANOSLEEP.SYNCS 0x989680 ;  /* 0x009896800000895d */ /* 0x008fea0003900000 */
[----:B------:R-:W3:Y:S02]  /*4350*/  @!P0 SYNCS.PHASECHK.TRANS64 P0, [R0+URZ], R2 ;  /* 0x00000002000085a7 */ /* 0x000ee400080010ff */
[----:B---3--:R-:W-:Y:S05]  /*4360*/  @!P0 BRA `(.L_x_87) ;  /* 0xfffffffc00f08947 */ /* 0x008fea000383ffff */
[----:B------:R-:W-:Y:S05]  /*4370*/  BRA `(.L_x_86) ;  /* 0x00000000000c7947 */ /* 0x000fea0003800000 */
.L_x_83:
[----:B------:R-:W-:-:S04]  /*4380*/  UIADD3 UR4, UPT, UPT, UR18, 0x150, URZ ;  /* 0x0000015012047890 */ /* 0x000fc8000fffe0ff */
[----:B------:R-:W-:-:S09]  /*4390*/  UPRMT UR4, UR33, 0x654, UR4 ;  /* 0x0000065421047896 */ /* 0x000fd20008000004 */
[----:B------:R-:W-:Y:S03]  /*43a0*/  SYNCS.ARRIVE.TRANS64.RED.A1T0 RZ, [UR4], RZ ;  /* 0x000000ffffff79a7 */ /* 0x000fe60008100404 */
.L_x_86:
[----:B-12---:R-:W-:Y:S01]  /*43b0*/  SHF.L.U32 R2, RZ, 0x1f, RZ ;  /* 0x0000001fff027819 */ /* 0x006fe200000006ff */
[----:B------:R-:W-:Y:S01]  /*43c0*/  UIADD3 UR4, UPT, UPT, UR18, 0x150, URZ ;  /* 0x0000015012047890 */ /* 0x000fe2000fffe0ff */
[----:B------:R-:W-:Y:S02]  /*43d0*/  PLOP3.LUT P0, PT, PT, PT, UP1, 0x80, 0x8 ;  /* 0x000000000008781c */ /* 0x000fe40003f0f018 */
[----:B------:R-:W1:Y:S02]  /*43e0*/  SYNCS.PHASECHK.TRANS64.TRYWAIT P1, [UR18+0x150], R2 ;  /* 0x00015002ff0075a7 */ /* 0x000e640008021112 */
[----:B-1----:R-:W-:Y:S09]  /*43f0*/  @!P1 BRA `(.L_x_88) ;  /* 0x0000006800b49947 */ /* 0x002ff20003800000 */
.L_x_172:
[----:B------:R-:W-:Y:S01]  /*4400*/  @!UP1 UPRMT UR4, UR33, 0x654, UR4 ;  /* 0x0000065421049896 */ /* 0x000fe20008000004 */
[----:B------:R-:W-:Y:S01]  /*4410*/  UMOV UR5, 0xffff ;  /* 0x0000ffff00057882 */ /* 0x000fe20000000000 */
[----:B------:R-:W-:-:S07]  /*4420*/  UMOV UR6, 0x1 ;  /* 0x0000000100067882 */ /* 0x000fce0000000000 */
[----:B------:R-:W-:Y:S01]  /*4430*/  @!P0 SYNCS.ARRIVE.TRANS64.RED.A1T0 RZ, [UR4], RZ ;  /* 0x000000ffffff89a7 */ /* 0x000fe20008100404 */
[----:B------:R-:W-:Y:S01]  /*4440*/  NOP ;  /* 0x0000000000007918 */ /* 0x000fe20000000000 */
[----:B-1----:R-:W1:Y:S01]  /*4450*/  LDS R0, [UR8+0x14] ;  /* 0x00001408ff007984 */ /* 0x002e620008000800 */
[----:B------:R-:W-:-:S04]  /*4460*/  ULOP3.LUT UR4, UR32, 0xffff, URZ, 0xc0, !UPT ;  /* 0x0000ffff20047892 */ /* 0x000fc8000f8ec0ff */
[----:B------:R-:W-:-:S04]  /*4470*/  USHF.R.U32.HI UR4, URZ, 0x5, UR4 ;  /* 0x00000005ff047899 */ /* 0x000fc80008011604 */
[----:B------:R-:W-:Y:S02]  /*4480*/  USHF.L.U32 UR5, UR5, UR4, URZ ;  /* 0x0000000405057299 */ /* 0x000fe400080006ff */
[----:B------:R-:W-:-:S04]  /*4490*/  USHF.L.U32 UR4, UR6, UR4, URZ ;  /* 0x0000000406047299 */ /* 0x000fc800080006ff */
[----:B-1----:R-:W-:-:S04]  /*44a0*/  LOP3.LUT R0, R0, UR5, RZ, 0xc0, !PT ;  /* 0x0000000500007c12 */ /* 0x002fc8000f8ec0ff */
[----:B------:R-:W-:-:S13]  /*44b0*/  ISETP.NE.AND P0, PT, R0, UR5, PT ;  /* 0x0000000500007c0c */ /* 0x000fda000bf05270 */
[----:B------:R-:W-:Y:S05]  /*44c0*/  @P0 BRA `(.L_x_89) ;  /* 0x0000000000580947 */ /* 0x000fea0003800000 */
[----:B------:R-:W1:Y:S02]  /*44d0*/  LDS R0, [UR8+0x18] ;  /* 0x00001808ff007984 */ /* 0x000e640008000800 */
[----:B-1----:R-:W-:-:S04]  /*44e0*/  LOP3.LUT R0, R0, UR4, RZ, 0xc0, !PT ;  /* 0x0000000400007c12 */ /* 0x002fc8000f8ec0ff */
[----:B------:R-:W-:-:S13]  /*44f0*/  ISETP.NE.AND P0, PT, R0, UR4, PT ;  /* 0x0000000400007c0c */ /* 0x000fda000bf05270 */
[----:B------:R-:W-:Y:S05]  /*4500*/  @P0 BRA `(.L_x_90) ;  /* 0x00000000003c0947 */ /* 0x000fea0003800000 */
[----:B------:R-:W1:Y:S01]  /*4510*/  S2R R2, SR_LANEID ;  /* 0x0000000000027919 */ /* 0x000e620000000000 */
[----:B------:R-:W-:-:S06]  /*4520*/  ULOP3.LUT UR5, URZ, UR5, URZ, 0x33, !UPT ;  /* 0x00000005ff057292 */ /* 0x000fcc000f8e33ff */
[----:B------:R-:W-:-:S04]  /*4530*/  IMAD.U32 R0, RZ, RZ, UR5 ;  /* 0x00000005ff007e24 */ /* 0x000fc8000f8e00ff */
[----:B------:R2:W3:Y:S02]  /*4540*/  REDUX UR7, R0 ;  /* 0x00000000000773c4 */ /* 0x0004e40000000000 */
[----:B------:R4:W-:Y:S01]  /*4550*/  UTCATOMSWS.AND URZ, UR5 ;  /* 0x0000000500ff79e3 */ /* 0x0009e20008000000 */
[----:B--2---:R-:W-:Y:S01]  /*4560*/  LOP3.LUT R0, RZ, UR4, RZ, 0x33, !PT ;  /* 0x00000004ff007c12 */ /* 0x004fe2000f8e33ff */
[----:B------:R-:W-:Y:S02]  /*4570*/  VOTEU.ANY UR4, UPT, PT ;  /* 0x0000000000047886 */ /* 0x000fe400038e0100 */
[----:B------:R-:W-:Y:S02]  /*4580*/  UFLO.U32 UR4, UR4 ;  /* 0x00000004000472bd */ /* 0x000fe400080e0000 */
[----:B------:R-:W2:Y:S04]  /*4590*/  REDUX UR6, R0 ;  /* 0x00000000000673c4 */ /* 0x000ea80000000000 */
[----:B-1----:R-:W-:-:S02]  /*45a0*/  ISETP.EQ.U32.AND P0, PT, R2, UR4, PT ;  /* 0x0000000402007c0c */ /* 0x002fc4000bf02070 */
[----:B---3--:R-:W-:-:S11]  /*45b0*/  MOV R2, UR7 ;  /* 0x0000000700027c02 */ /* 0x008fd60008000f00 */
[----:B------:R4:W-:Y:S01]  /*45c0*/  @P0 ATOMS.AND RZ, [UR8+0x14], R2 ;  /* 0x00001402ffff098c */ /* 0x0009e2000a800008 */
[----:B--2---:R-:W-:-:S05]  /*45d0*/  IMAD.U32 R0, RZ, RZ, UR6 ;  /* 0x00000006ff007e24 */ /* 0x004fca000f8e00ff */
[----:B------:R4:W-:Y:S01]  /*45e0*/  @P0 ATOMS.AND RZ, [UR8+0x18], R0 ;  /* 0x00001800ffff098c */ /* 0x0009e2000a800008 */
[----:B------:R-:W-:Y:S05]  /*45f0*/  BRA `(.L_x_91) ;  /* 0x0000000000147947 */ /* 0x000fea0003800000 */
.L_x_90:
[----:B------:R-:W-:Y:S02]  /*4600*/  MOV R2, 0x4620 ;  /* 0x0000462000027802 */ /* 0x000fe40000000f00 */
[----:B-----5:R-:W-:Y:S05]  /*4610*/  CALL.REL.NOINC `($__internal_0_$__cuda_sm10x_tcgen05_guardrail_trap_col_being_dealloced_not_returned_by_alloc) ;  /* 0x0000006800e07944 */ /* 0x020fea0003c00000 */
[----:B------:R-:W-:Y:S05]  /*4620*/  BRA `(.L_x_91) ;  /* 0x0000000000087947 */ /* 0x000fea0003800000 */
.L_x_89:
[----:B------:R-:W-:Y:S02]  /*4630*/  MOV R2, 0x4650 ;  /* 0x0000465000027802 */ /* 0x000fe40000000f00 */
[----:B-----5:R-:W-:Y:S05]  /*4640*/  CALL.REL.NOINC `($__internal_2_$__cuda_sm10x_tcgen05_guardrail_trap_unallocated_columns_being_dealloced) ;  /* 0x0000006800ec7944 */ /* 0x020fea0003c00000 */
.L_x_91:
[----:B------:R-:W-:Y:S01]  /*4650*/  NOP ;  /* 0x0000000000007918 */ /* 0x000fe20000000000 */
[----:B----4-:R-:W-:Y:S05]  /*4660*/  EXIT ;  /* 0x000000000000794d */ /* 0x010fea0003800000 */
.L_x_63:
[----:B------:R-:W-:-:S09]  /*4670*/  UISETP.NE.OR UP0, UPT, UR14, 0x3, !UP4 ;  /* 0x000000030e00788c */ /* 0x000fd2000e705670 */
[----:B------:R-:W-:Y:S05]  /*4680*/  BRA.U UP0, `(.L_x_92) ;  /* 0x0000000d00c87547 */ /* 0x000fea000b800000 */
[----:B------:R-:W1:Y:S01]  /*4690*/  LDCU.64 UR4, c[0x0][0x888] ;  /* 0x00011100ff0477ac */ /* 0x000e620008000a00 */
[----:B------:R-:W-:Y:S02]  /*46a0*/  HFMA2 R10, -RZ, RZ, 0, 0 ;  /* 0x00000000ff0a7431 */ /* 0x000fe400000001ff */
[----:B------:R-:W-:Y:S01]  /*46b0*/  IMAD.MOV.U32 R9, RZ, RZ, 0x1 ;  /* 0x00000001ff097424 */ /* 0x000fe200078e00ff */
[----:B------:R-:W-:Y:S01]  /*46c0*/  MOV R11, 0xa000 ;  /* 0x0000a000000b7802 */ /* 0x000fe20000000f00 */
[----:B------:R-:W2:Y:S01]  /*46d0*/  LDCU UR44, c[0x0][0x370] ;  /* 0x00006e00ff2c77ac */ /* 0x000ea20008000800 */
[----:B------:R-:W-:Y:S01]  /*46e0*/  IMAD.MOV.U32 R8, RZ, RZ, RZ ;  /* 0x000000ffff087224 */ /* 0x000fe200078e00ff */
[----:B------:R-:W2:Y:S01]  /*46f0*/  LDCU.128 UR48, c[0x0][0xb10] ;  /* 0x00016200ff3077ac */ /* 0x000ea20008000c00 */
[----:B------:R-:W3:Y:S01]  /*4700*/  LDCU UR37, c[0x0][0x374] ;  /* 0x00006e80ff2577ac */ /* 0x000ee20008000800 */
[----:B------:R-:W4:Y:S01]  /*4710*/  LDCU.64 UR42, c[0x0][0x890] ;  /* 0x00011200ff2a77ac */ /* 0x000f220008000a00 */
[----:B------:R-:W4:Y:S01]  /*4720*/  LDCU UR29, c[0x0][0xb0c] ;  /* 0x00016180ff1d77ac */ /* 0x000f220008000800 */
[----:B-1----:R-:W-:Y:S01]  /*4730*/  UISETP.NE.U32.AND UP0, UPT, UR4, URZ, UPT ;  /* 0x000000ff0400728c */ /* 0x002fe2000bf05070 */
[----:B------:R-:W1:Y:S01]  /*4740*/  LDCU UR56, c[0x0][0xb20] ;  /* 0x00016400ff3877ac */ /* 0x000e620008000800 */
[----:B------:R-:W1:Y:S01]  /*4750*/  LDCU UR4, c[0x0][0xb30] ;  /* 0x00016600ff0477ac */ /* 0x000e620008000800 */
[----:B--2---:R-:W-:-:S02]  /*4760*/  UIMAD.WIDE.U32 UR8, UR44, UR48, URZ ;  /* 0x000000302c0872a5 */ /* 0x004fc4000f8e00ff */
[----:B---3--:R-:W-:Y:S02]  /*4770*/  UIMAD.WIDE.U32 UR10, UR37, UR51, URZ ;  /* 0x00000033250a72a5 */ /* 0x008fe4000f8e00ff */
[----:B----4-:R-:W-:Y:S02]  /*4780*/  UISETP.NE.U32.AND UP6, UPT, UR42, URZ, UPT ;  /* 0x000000ff2a00728c */ /* 0x010fe4000bfc5070 */
[----:B------:R-:W-:Y:S01]  /*4790*/  UISETP.NE.AND.EX UP5, UPT, UR5, URZ, UPT, UP0 ;  /* 0x000000ff0500728c */ /* 0x000fe2000bfa5300 */
[----:B------:R-:W-:Y:S01]  /*47a0*/  UMOV UR6, 0x400 ;  /* 0x0000040000067882 */ /* 0x000fe20000000000 */
[----:B------:R-:W-:Y:S01]  /*47b0*/  UISETP.NE.AND UP0, UPT, UR21, 0x1, UPT ;  /* 0x000000011500788c */ /* 0x000fe2000bf05270 */
[----:B------:R-:W-:Y:S01]  /*47c0*/  UMOV UR8, UR9 ;  /* 0x0000000900087c82 */ /* 0x000fe20008000000 */
[----:B------:R-:W-:Y:S01]  /*47d0*/  UMOV UR45, UR11 ;  /* 0x0000000b002d7c82 */ /* 0x000fe20008000000 */
[----:B------:R-:W-:Y:S01]  /*47e0*/  UISETP.NE.AND UP0, UPT, UR29, 0x1, UPT ;  /* 0x000000011d00788c */ /* 0x000fe2000bf05270 */
[----:B------:R-:W2:Y:S01]  /*47f0*/  LDCU.64 UR54, c[0x0][0x348] ;  /* 0x00006900ff3677ac */ /* 0x000ea20008000a00 */
[----:B------:R-:W-:Y:S01]  /*4800*/  UMOV UR30, URZ ;  /* 0x000000ff001e7c82 */ /* 0x000fe20008000000 */
[----:B------:R-:W-:-:S02]  /*4810*/  UPLOP3.LUT UP1, UPT, UPT, UPT, UPT, 0x40, 0x4 ;  /* 0x000000000004789c */ /* 0x000fc40003f2e870 */
[----:B------:R-:W-:Y:S01]  /*4820*/  UISETP.GE.AND UP3, UPT, UR21, 0x1, UPT ;  /* 0x000000011500788c */ /* 0x000fe2000bf66270 */
[----:B------:R-:W3:Y:S01]  /*4830*/  LDCU.64 UR22, c[0x0][0xb28] ;  /* 0x00016500ff1677ac */ /* 0x000ee20008000a00 */
[----:B------:R-:W-:Y:S02]  /*4840*/  ULEA UR6, UR15, UR6, 0x18 ;  /* 0x000000060f067291 */ /* 0x000fe4000f8ec0ff */
[----:B------:R-:W-:Y:S02]  /*4850*/  UISETP.NE.AND.EX UP6, UPT, UR43, URZ, UPT, UP6 ;  /* 0x000000ff2b00728c */ /* 0x000fe4000bfc5360 */
[----:B------:R-:W-:Y:S02]  /*4860*/  USHF.R.U32.HI UR52, URZ, UR49, UR8 ;  /* 0x00000031ff347299 */ /* 0x000fe40008011608 */
[----:B-1----:R-:W-:Y:S02]  /*4870*/  USHF.R.U32.HI UR45, URZ, UR56, UR45 ;  /* 0x00000038ff2d7299 */ /* 0x002fe4000801162d */
[----:B------:R-:W-:-:S02]  /*4880*/  UISETP.NE.AND UP0, UPT, UR50, 0x1, UPT ;  /* 0x000000013200788c */ /* 0x000fc4000bf05270 */
[----:B------:R-:W-:-:S11]  /*4890*/  UISETP.NE.AND UP4, UPT, UR4, 0x1, UPT ;  /* 0x000000010400788c */ /* 0x000fd6000bf85270 */
.L_x_100:
[----:B------:R-:W-:Y:S02]  /*48a0*/  LEA R2, R8, UR6, 0x3 ;  /* 0x0000000608027c11 */ /* 0x000fe4000f8e18ff */
[----:B------:R-:W-:Y:S02]  /*48b0*/  SHF.L.U32 R0, R10, 0x1f, RZ ;  /* 0x0000001f0a007819 */ /* 0x000fe400000006ff */
[----:B------:R-:W-:Y:S02]  /*48c0*/  LEA R4, R8, UR6, 0x4 ;  /* 0x0000000608047c11 */ /* 0x000fe4000f8e20ff */
[----:B-1----:R-:W1:Y:S02]  /*48d0*/  SYNCS.PHASECHK.TRANS64.TRYWAIT P0, [R2+URZ+0xe0], R0 ;  /* 0x0000e000020075a7 */ /* 0x002e6400080011ff */
[----:B-1----:R-:W-:Y:S05]  /*48e0*/  @!P0 BRA `(.L_x_93) ;  /* 0x0000006400908947 */ /* 0x002fea0003800000 */
.L_x_173:
[----:B------:R-:W4:Y:S01]  /*48f0*/  LDS.128 R4, [R4+0x160] ;  /* 0x0001600004047984 */ /* 0x000f220000000c00 */
[----:B------:R-:W-:Y:S01]  /*4900*/  UISETP.GE.AND UP0, UPT, UR21, 0x1, UPT ;  /* 0x000000011500788c */ /* 0x000fe2000bf06270 */
[----:B------:R-:W-:Y:S01]  /*4910*/  @!PT LDS RZ, [RZ] ;  /* 0x00000000fffff984 */ /* 0x000fe20000000800 */
[----:B------:R-:W-:Y:S01]  /*4920*/  @!PT LDS RZ, [RZ] ;  /* 0x00000000fffff984 */ /* 0x000fe20000000800 */
[----:B------:R-:W-:Y:S01]  /*4930*/  @!PT LDS RZ, [RZ] ;  /* 0x00000000fffff984 */ /* 0x000fe20000000800 */
[----:B------:R-:W-:Y:S01]  /*4940*/  @!PT LDS RZ, [RZ] ;  /* 0x00000000fffff984 */ /* 0x000fe20000000800 */
[----:B------:R1:W-:Y:S06]  /*4950*/  MEMBAR.ALL.CTA ;  /* 0x0000000000007992 */ /* 0x0003ec0000008000 */
[----:B-1----:R-:W1:Y:S01]  /*4960*/  FENCE.VIEW.ASYNC.S ;  /* 0x00000000000073c6 */ /* 0x002e620000000000 */
[----:B----4-:R-:W-:Y:S11]  /*4970*/  LOP3.LUT P0, RZ, R6, 0x1, RZ, 0xc0, !PT ;  /* 0x0000000106ff7812 */ /* 0x010ff6000780c0ff */
[----:B------:R-:W-:Y:S02]  /*4980*/  @!UPT UIADD3 URZ, UPT, UPT, URZ, URZ, URZ ;  /* 0x000000fffffff290 */ /* 0x000fe4000fffe0ff */
[----:B-1----:R-:W-:Y:S01]  /*4990*/  VOTEU.ANY UP3, P0 ;  /* 0x0000000000ff7886 */ /* 0x002fe20000060100 */
[----:B------:R-:W-:Y:S11]  /*49a0*/  PLOP3.LUT P0, PT, PT, PT, UP3, 0x80, 0x8 ;  /* 0x000000000008781c */ /* 0x000ff60003f0f038 */
[----:B------:R-:W-:Y:S02]  /*49b0*/  @!UPT UIADD3 URZ, UPT, UPT, URZ, URZ, URZ ;  /* 0x000000fffffff290 */ /* 0x000fe4000fffe0ff */
[----:B------:R-:W-:Y:S02]  /*49c0*/  @P0 SHF.R.U32.HI R0, RZ, 0x10, R5 ;  /* 0x00000010ff000819 */ /* 0x000fe40000011605 */
[----:B------:R-:W-:Y:S02]  /*49d0*/  @P0 MOV R3, R4 ;  /* 0x0000000400030202 */ /* 0x000fe40000000f00 */
[----:B------:R-:W-:Y:S01]  /*49e0*/  @P0 R2UR UR4, R0 ;  /* 0x00000000000402ca */ /* 0x000fe200000e0000 */
[----:B------:R-:W-:Y:S01]  /*49f0*/  VIADD R0, R2, 0xf0 ;  /* 0x000000f002007836 */ /* 0x000fe20000000000 */
[----:B------:R-:W-:Y:S02]  /*4a00*/  @P0 LOP3.LUT R4, R5, 0xffff, RZ, 0xc0, !PT ;  /* 0x0000ffff05040812 */ /* 0x000fe400078ec0ff */
[----:B------:R-:W-:Y:S02]  /*4a10*/  @P0 R2UR UR7, R3 ;  /* 0x00000000030702ca */ /* 0x000fe400000e0000 */
[----:B------:R-:W-:Y:S02]  /*4a20*/  PRMT R0, RZ, 0x654, R0 ;  /* 0x00000654ff007816 */ /* 0x000fe40000000000 */
[----:B------:R-:W-:Y:S02]  /*4a30*/  @P0 R2UR UR5, R4 ;  /* 0x00000000040502ca */ /* 0x000fe400000e0000 */
[----:B------:R1:W-:Y:S03]  /*4a40*/  SYNCS.ARRIVE.TRANS64.RED.A1T0 RZ, [R0+URZ], RZ ;  /* 0x000000ff00ff79a7 */ /* 0x0003e600081004ff */
[----:B------:R-:W-:Y:S04]  /*4a50*/  @UP3 UMOV UR31, UR4 ;  /* 0x00000004001f3c82 */ /* 0x000fe80008000000 */
[----:B------:R-:W-:Y:S04]  /*4a60*/  @UP3 UMOV UR14, UR7 ;  /* 0x00000007000e3c82 */ /* 0x000fe80008000000 */
[----:B------:R-:W-:Y:S01]  /*4a70*/  @UP3 UMOV UR13, UR5 ;  /* 0x00000005000d3c82 */ /* 0x000fe20008000000 */
[----:B------:R-:W-:Y:S05]  /*4a80*/  BRA.U !UP0, `(.L_x_94) ;  /* 0x0000000108c07547 */ /* 0x000fea000b800000 */
[----:B------:R-:W-:Y:S02]  /*4a90*/  UIMAD.WIDE.U32 UR10, UR13, UR51, URZ ;  /* 0x000000330d0a72a5 */ /* 0x000fe4000f8e00ff */
[----:B------:R-:W-:Y:S02]  /*4aa0*/  UP2UR UR12, UPR, URZ, 0x4 ;  /* 0x00000004ff0c7883 */ /* 0x000fe40008000000 */
[----:B------:R-:W-:Y:S02]  /*4ab0*/  UISETP.NE.AND UP2, UPT, UR50, 0x1, UPT ;  /* 0x000000013200788c */ /* 0x000fe4000bf45270 */
[----:B------:R-:W-:Y:S02]  /*4ac0*/  UIMAD.WIDE.U32 UR16, UR14, UR48, URZ ;  /* 0x000000300e1072a5 */ /* 0x000fe4000f8e00ff */
[----:B------:R-:W-:Y:S02]  /*4ad0*/  USEL UR4, UR37, UR45, !UP2 ;  /* 0x0000002d25047287 */ /* 0x000fe4000d000000 */
[----:B------:R-:W-:Y:S02]  /*4ae0*/  UISETP.NE.AND UP0, UPT, UR29, 0x1, UPT ;  /* 0x000000011d00788c */ /* 0x000fe4000bf05270 */
[----:B------:R-:W-:Y:S02]  /*4af0*/  UP2UR UR20, UPR, URZ, 0x2 ;  /* 0x00000002ff147883 */ /* 0x000fe40008000000 */
[----:B------:R-:W-:Y:S02]  /*4b00*/  UISETP.NE.AND UP1, UPT, UR21, 0x1, UPT ;  /* 0x000000011500788c */ /* 0x000fe4000bf25270 */
[----:B---3--:R-:W-:Y:S02]  /*4b10*/  UIMAD.WIDE.U32 UR18, UR4, UR22, URZ ;  /* 0x00000016041272a5 */ /* 0x008fe4000f8e00ff */
[----:B------:R-:W-:Y:S01]  /*4b20*/  USEL UR8, UR44, UR52, !UP0 ;  /* 0x000000342c087287 */ /* 0x000fe2000c000000 */
[----:B------:R-:W-:Y:S02]  /*4b30*/  UMOV UR5, UR11 ;  /* 0x0000000b00057c82 */ /* 0x000fe40008000000 */
[----:B------:R-:W-:Y:S02]  /*4b40*/  USHF.R.U32.HI UR7, URZ, UR56, UR5 ;  /* 0x00000038ff077299 */ /* 0x000fe40008011605 */
[----:B------:R-:W-:Y:S02]  /*4b50*/  UIMAD.WIDE.U32 UR24, UR8, UR22, URZ ;  /* 0x00000016081872a5 */ /* 0x000fe4000f8e00ff */
[----:B------:R-:W-:Y:S02]  /*4b60*/  USEL UR7, UR13, UR7, !UP2 ;  /* 0x000000070d077287 */ /* 0x000fe4000d000000 */
[----:B------:R-:W-:Y:S02]  /*4b70*/  UISETP.NE.AND UP2, UPT, UR12, URZ, UPT ;  /* 0x000000ff0c00728c */ /* 0x000fe4000bf45270 */
[----:B------:R-:W-:Y:S01]  /*4b80*/  UIMAD.WIDE.U32 UR10, UR7, UR22, URZ ;  /* 0x00000016070a72a5 */ /* 0x000fe2000f8e00ff */
[----:B------:R-:W-:Y:S02]  /*4b90*/  UMOV UR5, UR17 ;  /* 0x0000001100057c82 */ /* 0x000fe40008000000 */
[----:B------:R-:W-:Y:S03]  /*4ba0*/  USHF.R.U32.HI UR9, URZ, UR49, UR5 ;  /* 0x00000031ff097299 */ /* 0x000fe60008011605 */
[----:B------:R-:W-:Y:S02]  /*4bb0*/  UMOV UR5, UR19 ;  /* 0x0000001300057c82 */ /* 0x000fe40008000000 */
[----:B------:R-:W-:Y:S03]  /*4bc0*/  @UP1 USHF.R.U32.HI UR4, URZ, UR23, UR5 ;  /* 0x00000017ff041299 */ /* 0x000fe60008011605 */
[----:B------:R-:W-:Y:S01]  /*4bd0*/  UMOV UR5, UR25 ;  /* 0x0000001900057c82 */ /* 0x000fe20008000000 */
[----:B------:R-:W-:Y:S02]  /*4be0*/  UIMAD UR4, UR21, UR4, URZ ;  /* 0x00000004150472a4 */ /* 0x000fe4000f8e02ff */
[----:B------:R-:W-:Y:S02]  /*4bf0*/  @UP1 USHF.R.U32.HI UR8, URZ, UR23, UR5 ;  /* 0x00000017ff081299 */ /* 0x000fe40008011605 */
[----:B------:R-:W-:Y:S02]  /*4c00*/  USEL UR5, UR14, UR9, !UP0 ;  /* 0x000000090e057287 */ /* 0x000fe4000c000000 */
[----:B------:R-:W-:Y:S02]  /*4c10*/  UIMAD UR9, UR21, UR8, URZ ;  /* 0x00000008150972a4 */ /* 0x000fe4000f8e02ff */
[----:B------:R-:W-:Y:S03]  /*4c20*/  UISETP.GE.AND UP0, UPT, UR7, UR4, UPT ;  /* 0x000000040700728c */ /* 0x000fe6000bf06270 */
[----:B------:R-:W-:Y:S01]  /*4c30*/  UMOV UR4, UR11 ;  /* 0x0000000b00047c82 */ /* 0x000fe20008000000 */
[----:B------:R-:W-:Y:S02]  /*4c40*/  UISETP.GE.OR UP0, UPT, UR5, UR9, UP0 ;  /* 0x000000090500728c */ /* 0x000fe40008706670 */
[----:B------:R-:W-:Y:S02]  /*4c50*/  USHF.R.U32.HI UR4, URZ, UR23, UR4 ;  /* 0x00000017ff047299 */ /* 0x000fe40008011604 */
[----:B------:R-:W-:Y:S02]  /*4c60*/  UIMAD.WIDE.U32 UR10, UR5, UR22, URZ ;  /* 0x00000016050a72a5 */ /* 0x000fe4000f8e00ff */
[----:B------:R-:W-:Y:S04]  /*4c70*/  USEL UR12, UR7, UR4, !UP1 ;  /* 0x00000004070c7287 */ /* 0x000fe8000c800000 */
[----:B------:R-:W-:Y:S01]  /*4c80*/  UIADD3 UR9, UPT, UPT, -UR12, URZ, URZ ;  /* 0x000000ff0c097290 */ /* 0x000fe2000fffe1ff */
[----:B------:R-:W-:Y:S02]  /*4c90*/  @!UP0 UMOV UR4, UR11 ;  /* 0x0000000b00048c82 */ /* 0x000fe40008000000 */
[----:B------:R-:W-:Y:S02]  /*4ca0*/  @!UP0 USHF.R.U32.HI UR4, URZ, UR23, UR4 ;  /* 0x00000017ff048299 */ /* 0x000fe40008011604 */
[----:B------:R-:W-:Y:S02]  /*4cb0*/  UIMAD UR9, UR21, UR9, UR7 ;  /* 0x00000009150972a4 */ /* 0x000fe4000f8e0207 */
[----:B------:R-:W-:Y:S02]  /*4cc0*/  @!UP0 USEL UR4, UR5, UR4, !UP1 ;  /* 0x0000000405048287 */ /* 0x000fe4000c800000 */
[----:B------:R-:W-:Y:S02]  /*4cd0*/  UISETP.NE.AND UP1, UPT, UR20, URZ, UPT ;  /* 0x000000ff1400728c */ /* 0x000fe4000bf25270 */
[----:B------:R-:W-:Y:S02]  /*4ce0*/  @!UP0 UIMAD UR8, UR8, UR9, UR4 ;  /* 0x00000009080882a4 */ /* 0x000fe4000f8e0204 */
[----:B------:R-:W-:Y:S02]  /*4cf0*/  @!UP0 UIADD3 UR10, UPT, UPT, UR12, -UR4, URZ ;  /* 0x800000040c0a8290 */ /* 0x000fe4000fffe0ff */
[----:B------:R-:W-:Y:S02]  /*4d00*/  UIADD3 UR9, UPT, UPT, -UR7, URZ, URZ ;  /* 0x000000ff07097290 */ /* 0x000fe4000fffe1ff */
[----:B------:R-:W-:Y:S02]  /*4d10*/  UIADD3 UR4, UPT, UPT, -UR5, URZ, URZ ;  /* 0x000000ff05047290 */ /* 0x000fe4000fffe1ff */
[----:B------:R-:W-:Y:S03]  /*4d20*/  @!UP0 UIMAD UR7, UR10, UR21, UR5 ;  /* 0x000000150a0782a4 */ /* 0x000fe6000f8e0205 */
[----:B------:R-:W-:Y:S01]  /*4d30*/  @!UP0 UMOV UR5, UR8 ;  /* 0x0000000800058c82 */ /* 0x000fe20008000000 */
[----:B------:R-:W-:Y:S02]  /*4d40*/  UIMAD UR8, UR29, UR4, UR14 ;  /* 0x000000041d0872a4 */ /* 0x000fe4000f8e020e */
[----:B------:R-:W-:Y:S02]  /*4d50*/  UIMAD UR4, UR50, UR9, UR13 ;  /* 0x00000009320472a4 */ /* 0x000fe4000f8e020d */
[----:B------:R-:W-:Y:S02]  /*4d60*/  UIMAD UR14, UR5, UR29, UR8 ;  /* 0x0000001d050e72a4 */ /* 0x000fe4000f8e0208 */
[----:B------:R-:W-:Y:S11]  /*4d70*/  UIMAD UR13, UR7, UR50, UR4 ;  /* 0x00000032070d72a4 */ /* 0x000ff6000f8e0204 */
[----:B------:R-:W-:Y:S01]  /*4d80*/  @!UPT UIADD3 URZ, UPT, UPT, URZ, URZ, URZ ;  /* 0x000000fffffff290 */ /* 0x000fe2000fffe0ff */
.L_x_94:
[----:B------:R-:W4:Y:S01]  /*4d90*/  @!UP4 LDCU.128 UR16, c[0x0][0xb10] ;  /* 0x00016200ff10c7ac */ /* 0x000f220008000c00 */
[----:B------:R-:W-:Y:S04]  /*4da0*/  ISETP.NE.U32.AND P0, PT, RZ, UR42, PT ;  /* 0x0000002aff007c0c */ /* 0x000fe8000bf05070 */
[----:B------:R-:W-:Y:S01]  /*4db0*/  ISETP.NE.AND.EX P0, PT, RZ, UR43, PT, P0 ;  /* 0x0000002bff007c0c */ /* 0x000fe2000bf05300 */
[----:B------:R-:W2:Y:S01]  /*4dc0*/  @!UP4 LDCU UR5, c[0x0][0xb0c] ;  /* 0x00016180ff05c7ac */ /* 0x000ea20008000800 */
[----:B----4-:R-:W-:Y:S02]  /*4dd0*/  UIMAD.WIDE.U32 UR8, UR14, UR16, URZ ;  /* 0x000000100e0872a5 */ /* 0x010fe4000f8e00ff */
[----:B------:R-:W-:Y:S05]  /*4de0*/  UIMAD.WIDE.U32 UR10, UR13, UR19, URZ ;  /* 0x000000130d0a72a5 */ /* 0x000fea000f8e00ff */
[----:B------:R-:W-:Y:S01]  /*4df0*/  @!UP4 UMOV UR4, UR9 ;  /* 0x000000090004cc82 */ /* 0x000fe20008000000 */
[----:B--2---:R-:W-:Y:S02]  /*4e00*/  @!UP4 UISETP.NE.AND UP0, UPT, UR5, 0x1, UPT ;  /* 0x000000010500c88c */ /* 0x004fe4000bf05270 */
[----:B------:R-:W-:Y:S01]  /*4e10*/  @!UP4 USHF.R.U32.HI UR4, URZ, UR17, UR4 ;  /* 0x00000011ff04c299 */ /* 0x000fe20008011604 */
[----:B------:R-:W-:Y:S03]  /*4e20*/  @!UP4 UMOV UR7, UR11 ;  /* 0x0000000b0007cc82 */ /* 0x000fe60008000000 */
[----:B------:R-:W-:Y:S02]  /*4e30*/  @!UP4 USEL UR8, UR14, UR4, !UP0 ;  /* 0x000000040e08c287 */ /* 0x000fe4000c000000 */
[----:B------:R-:W-:Y:S05]  /*4e40*/  @!UP4 UISETP.NE.AND UP0, UPT, UR18, 0x1, UPT ;  /* 0x000000011200c88c */ /* 0x000fea000bf05270 */
[----:B------:R-:W2:Y:S02]  /*4e50*/  @!UP4 LDCU UR4, c[0x0][0xb20] ;  /* 0x00016400ff04c7ac */ /* 0x000ea40008000800 */
[----:B--2---:R-:W-:Y:S04]  /*4e60*/  @!UP4 USHF.R.U32.HI UR7, URZ, UR4, UR7 ;  /* 0x00000004ff07c299 */ /* 0x004fe80008011607 */
[----:B------:R-:W-:Y:S04]  /*4e70*/  @!UP4 USEL UR7, UR13, UR7, !UP0 ;  /* 0x000000070d07c287 */ /* 0x000fe8000c000000 */
[----:B------:R-:W-:Y:S02]  /*4e80*/  @!UP4 UIADD3 UR4, UPT, UPT, -UR8, UR7, URZ ;  /* 0x000000070804c290 */ /* 0x000fe4000fffe1ff */
[----:B------:R-:W-:Y:S02]  /*4e90*/  @!UP4 UIADD3 UR7, UPT, UPT, UR8, -UR7, URZ ;  /* 0x800000070807c290 */ /* 0x000fe4000fffe0ff */
[----:B------:R-:W-:Y:S02]  /*4ea0*/  @!UP4 UIMAD UR14, UR4, UR5, UR14 ;  /* 0x00000005040ec2a4 */ /* 0x000fe4000f8e020e */
[----:B------:R-:W-:Y:S01]  /*4eb0*/  @!UP4 UIMAD UR13, UR7, UR18, UR13 ;  /* 0x00000012070dc2a4 */ /* 0x000fe2000f8e020d */
[----:B------:R-:W-:Y:S11]  /*4ec0*/  BRA.U UP1, `(.L_x_95) ;  /* 0x0000000101107547 */ /* 0x000ff6000b800000 */
[----:B-1----:R-:W-:Y:S04]  /*4ed0*/  MOV R0, UR53 ;  /* 0x0000003500007c02 */ /* 0x002fe80008000f00 */
[----:B------:R-:W-:Y:S04]  /*4ee0*/  SHF.L.U32 R0, R0, 0x1f, RZ ;  /* 0x0000001f00007819 */ /* 0x000fe800000006ff */
[----:B------:R-:W1:Y:S02]  /*4ef0*/  SYNCS.PHASECHK.TRANS64.TRYWAIT P1, [UR6+0xd8], R0 ;  /* 0x0000d800ff0075a7 */ /* 0x000e640008021106 */
[----:B-1----:R-:W-:Y:S05]  /*4f00*/  @!P1 BRA `(.L_x_96) ;  /* 0x00000060001c9947 */ /* 0x002fea0003800000 */
.L_x_95:
[----:B------:R-:W-:Y:S05]  /*4f10*/  BRA.U !UP6, `(.L_x_97) ;  /* 0x000000010e407547 */ /* 0x000fea000b800000 */
[----:B------:R-:W-:Y:S01]  /*4f20*/  UPLOP3.LUT UP2, UPT, UPT, UPT, UP5, 0x80, 0x8 ;  /* 0x000000000008789c */ /* 0x000fe20003f4f050 */
[----:B-1----:R-:W-:Y:S01]  /*4f30*/  HFMA2 R0, -RZ, RZ, 0, 5.9604644775390625e-08 ;  /* 0x00000001ff007431 */ /* 0x002fe200000001ff */
[----:B------:R-:W1:Y:S04]  /*4f40*/  LDCU.64 UR8, c[0x0][0x358] ;  /* 0x00006b00ff0877ac */ /* 0x000e680008000a00 */
[----:B------:R-:W-:Y:S05]  /*4f50*/  PLOP3.LUT P1, PT, PT, PT, UP2, 0x80, 0x8 ;  /* 0x000000000008781c */ /* 0x000fea0003f2f028 */
[----:B------:R-:W2:Y:S01]  /*4f60*/  @UP2 LDCU.64 UR4, c[0x0][0x888] ;  /* 0x00011100ff0427ac */ /* 0x000ea20008000a00 */
[----:B------:R-:W-:Y:S07]  /*4f70*/  @UP2 UIMAD UR7, UR36, UR42, URZ ;  /* 0x0000002a240722a4 */ /* 0x000fee000f8e02ff */
[----:B------:R-:W-:Y:S01]  /*4f80*/  @P1 PRMT R4, R0, 0x7610, R4 ;  /* 0x0000761000041816 */ /* 0x000fe20000000004 */
[----:B--2---:R-:W-:Y:S06]  /*4f90*/  @UP2 UIMAD.WIDE UR4, UR7, 0x4, UR4 ;  /* 0x00000004070428a5 */ /* 0x004fec000f8e0204 */
[----:B------:R-:W-:Y:S02]  /*4fa0*/  IMAD.U32 R2, RZ, RZ, UR4 ;  /* 0x00000004ff027e24 */ /* 0x000fe4000f8e00ff */
[----:B------:R-:W-:Y:S03]  /*4fb0*/  IMAD.U32 R3, RZ, RZ, UR5 ;  /* 0x00000005ff037e24 */ /* 0x000fe6000f8e00ff */
[----:B------:R-:W2:Y:S02]  /*4fc0*/  @!UP2 LDCU UR4, c[0x0][0x880] ;  /* 0x00011000ff04a7ac */ /* 0x000ea40008000800 */
[----:B-1---5:R1:W5:Y:S02]  /*4fd0*/  @P1 LDG.E R157, desc[UR8][R2.64] ;  /* 0x00000008029d1981 */ /* 0x022364000c1e1900 */
[----:B-1----:R-:W-:Y:S05]  /*4fe0*/  IMAD.MOV.U32 R2, RZ, RZ, 0x1 ;  /* 0x00000001ff027424 */ /* 0x002fea00078e00ff */
[----:B------:R-:W-:Y:S05]  /*4ff0*/  @!P1 PRMT R4, R2, 0x7610, R4 ;  /* 0x0000761002049816 */ /* 0x000fea0000000004 */
[----:B------:R4:W-:Y:S02]  /*5000*/  STL.S16 [R1+0x44], R4 ;  /* 0x0000440401007387 */ /* 0x0009e40000100600 */
[----:B--2-4-:R-:W-:Y:S07]  /*5010*/  @!P1 MOV R157, UR4 ;  /* 0x00000004009d9c02 */ /* 0x014fee0008000f00 */
.L_x_97:
[----:B-----5:R-:W-:Y:S01]  /*5020*/  @!P0 FSETP.EQ.AND P1, PT, R157, RZ, PT ;  /* 0x000000ff9d00820b */ /* 0x020fe20003f22000 */
[----:B------:R-:W-:Y:S01]  /*5030*/  @!UPT UIADD3 URZ, UPT, UPT, URZ, URZ, URZ ;  /* 0x000000fffffff290 */ /* 0x000fe2000fffe0ff */
[----:B------:R-:W-:Y:S11]  /*5040*/  @!P0 BRA `(.L_x_98) ;  /* 0x00000000001c8947 */ /* 0x000ff60003800000 */
[----:B------:R-:W-:Y:S01]  /*5050*/  PLOP3.LUT P1, PT, PT, PT, UP2, 0x80, 0x8 ;  /* 0x000000000008781c */ /* 0x000fe20003f2f028 */
[----:B-1----:R-:W2:Y:S03]  /*5060*/  LDL R0, [R1+0x44] ;  /* 0x0000440001007983 */ /* 0x002ea60000100800 */
[----:B------:R-:W-:Y:S02]  /*5070*/  PLOP3.LUT P1, PT, P1, PT, PT, 0x8, 0x80 ;  /* 0x000000000080781c */ /* 0x000fe40000f2e170 */
[----:B--2---:R-:W-:Y:S11]  /*5080*/  LOP3.LUT P0, RZ, R0, 0xff, RZ, 0xc0, !PT ;  /* 0x000000ff00ff7812 */ /* 0x004ff6000780c0ff */
[----:B------:R-:W-:Y:S02]  /*5090*/  @!UPT UIADD3 URZ, UPT, UPT, URZ, URZ, URZ ;  /* 0x000000fffffff290 */ /* 0x000fe4000fffe0ff */
[----:B------:R-:W-:Y:S11]  /*50a0*/  @P0 FSETP.EQ.AND P1, PT, R157, RZ, PT ;  /* 0x000000ff9d00020b */ /* 0x000ff60003f22000 */
[----:B------:R-:W-:Y:S02]  /*50b0*/  @!UPT UIADD3 URZ, UPT, UPT, URZ, URZ, URZ ;  /* 0x000000fffffff290 */ /* 0x000fe4000fffe0ff */
.L_x_98:
[----:B------:R-:W-:Y:S01]  /*50c0*/  ULEA UR5, UR30, UR6, 0x3 ;  /* 0x000000061e057291 */ /* 0x000fe2000f8e18ff */
[----:B-1----:R-:W-:Y:S02]  /*50d0*/  SHF.L.U32 R2, R9, 0x1f, RZ ;  /* 0x0000001f09027819 */ /* 0x002fe400000006ff */
[----:B------:R-:W-:Y:S01]  /*50e0*/  ELECT P0, URZ, PT ;  /* 0x0000000000ff782f */ /* 0x000fe20003800000 */
[----:B------:R-:W-:Y:S05]  /*50f0*/  VIADD R0, R8, 0x1 ;  /* 0x0000000108007836 */ /* 0x000fea0000000000 */
[----:B------:R-:W1:Y:S02]  /*5100*/  SYNCS.PHASECHK.TRANS64.TRYWAIT P2, [UR5+0xc0], R2 ;  /* 0x0000c002ff0075a7 */ /* 0x000e640008041105 */
[----:B-1----:R-:W-:Y:S05]  /*5110*/  @!P2 BRA `(.L_x_99) ;  /* 0x0000005c00b0a947 */ /* 0x002fea0003800000 */
.L_x_176:
[----:B------:R-:W-:Y:S01]  /*5120*/  UIADD3 UR33, UPT, UPT, UR5, 0xb0, URZ ;  /* 0x000000b005217890 */ /* 0x000fe2000fffe0ff */
[----:B------:R-:W-:Y:S01]  /*5130*/  PLOP3.LUT P0, PT, P1, P0, PT, 0xf2, 0x2f ;  /* 0x00000000002f781c */ /* 0x000fe20000f01e72 */
[----:B------:R-:W-:Y:S01]  /*5140*/  UMOV UR40, 0x0 ;  /* 0x0000000000287882 */ /* 0x000fe20000000000 */
[----:B------:R-:W-:Y:S01]  /*5150*/  UMOV UR41, 0x10000000 ;  /* 0x1000000000297882 */ /* 0x000fe20000000000 */
[----:B------:R-:W-:Y:S01]  /*5160*/  UMOV UR28, UR36 ;  /* 0x00000024001c7c82 */ /* 0x000fe20008000000 */
[----:B------:R-:W-:Y:S01]  /*5170*/  UMOV UR12, UR36 ;  /* 0x00000024000c7c82 */ /* 0x000fe20008000000 */
[----:B------:R-:W-:Y:S01]  /*5180*/  UMOV UR20, UR36 ;  /* 0x0000002400147c82 */ /* 0x000fe20008000000 */
[----:B------:R-:W-:Y:S01]  /*5190*/  UMOV UR25, UR33 ;  /* 0x0000002100197c82 */ /* 0x000fe20008000000 */
[----:B------:R-:W-:Y:S01]  /*51a0*/  UMOV UR9, UR33 ;  /* 0x0000002100097c82 */ /* 0x000fe20008000000 */
[----:B------:R-:W-:Y:S01]  /*51b0*/  UMOV UR17, UR33 ;  /* 0x0000002100117c82 */ /* 0x000fe20008000000 */
[C---:B------:R-:W-:Y:S04]  /*51c0*/  ISETP.NE.AND P1, PT, R0.reuse, 0x2, PT ;  /* 0x000000020000780c */ /* 0x040fe80003f25270 */
[----:B------:R-:W-:Y:S01]  /*51d0*/  VOTEU.ALL UP0, P0 ;  /* 0x0000000000ff7886 */ /* 0x000fe20000000000 */
[----:B-1----:R-:W-:Y:S02]  /*51e0*/  SEL R2, RZ, 0x1, P1 ;  /* 0x00000001ff027807 */ /* 0x002fe40000800000 */
[----:B------:R-:W-:Y:S02]  /*51f0*/  SEL R8, R0, RZ, P1 ;  /* 0x000000ff00087207 */ /* 0x000fe40000800000 */
[----:B------:R-:W-:Y:S01]  /*5200*/  @!UP0 UIADD3 UR38, UP1, UPT, UR54, 0x580, URZ ;  /* 0x0000058036268890 */ /* 0x000fe2000ff3e0ff */
[----:B------:R-:W-:Y:S01]  /*5210*/  LOP3.LUT R10, R10, R2, RZ, 0x3c, !PT ;  /* 0x000000020a0a7212 */ /* 0x000fe200078e3cff */
[----:B------:R-:W-:Y:S02]  /*5220*/  @!UP0 UIMAD UR4, UR30, 0xa000, UR6 ;  /* 0x0000a0001e0488a4 */ /* 0x000fe4000f8e0206 */
[----:B------:R-:W-:Y:S02]  /*5230*/  @!UP0 UIADD3.X UR39, UPT, UPT, URZ, UR55, URZ, UP1, !UPT ;  /* 0x00000037ff278290 */ /* 0x000fe40008ffe4ff */
[----:B------:R-:W-:Y:S02]  /*5240*/  @!UP0 USHF.L.U32 UR35, UR46, 0x7, URZ ;  /* 0x000000072e238899 */ /* 0x000fe400080006ff */
[----:B------:R-:W-:Y:S02]  /*5250*/  @!UP0 UIMAD UR34, UR47, 0xa0, URZ ;  /* 0x000000a02f2288a4 */ /* 0x000fe4000f8e02ff */
[----:B------:R-:W-:Y:S02]  /*5260*/  @!UP0 UIADD3 UR32, UPT, UPT, UR4, 0x200, URZ ;  /* 0x0000020004208890 */ /* 0x000fe4000fffe0ff */
[----:B------:R-:W-:Y:S01]  /*5270*/  @!UP0 UIADD3 UR26, UPT, UPT, UR34, 0x20, URZ ;  /* 0x00000020221a8890 */ /* 0x000fe2000fffe0ff */
[----:B------:R-:W-:Y:S01]  /*5280*/  VOTEU.ALL UP1, P0 ;  /* 0x0000000000ff7886 */ /* 0x000fe20000020000 */
[----:B------:R-:W-:Y:S01]  /*5290*/  @!UP0 UIADD3 UR24, UPT, UPT, UR4, 0x2200, URZ ;  /* 0x0000220004188890 */ /* 0x000fe2000fffe0ff */
[----:B------:R-:W-:Y:S01]  /*52a0*/  UMOV UR27, UR35 ;  /* 0x00000023001b7c82 */ /* 0x000fe20008000000 */
[----:B------:R-:W-:Y:S03]  /*52b0*/  @!UP0 UIADD3 UR10, UPT, UPT, UR34, 0x40, URZ ;  /* 0x00000040220a8890 */ /* 0x000fe6000fffe0ff */
[----:B------:R1:W-:Y:S01]  /*52c0*/  @!UP1 UTMALDG.3D [UR32], [UR38], desc[UR40] ;  /* 0x00002820260095b4 */ /* 0x0003e20008011000 */
[----:B------:R-:W-:Y:S01]  /*52d0*/  @!UP0 UIADD3 UR8, UPT, UPT, UR4, 0x4200, URZ ;  /* 0x0000420004088890 */ /* 0x000fe2000fffe0ff */
[----:B------:R-:W-:Y:S01]  /*52e0*/  VOTEU.ALL UP1, P0 ;  /* 0x0000000000ff7886 */ /* 0x000fe20000020000 */
[----:B------:R-:W-:Y:S01]  /*52f0*/  UMOV UR11, UR35 ;  /* 0x00000023000b7c82 */ /* 0x000fe20008000000 */
[----:B------:R-:W-:Y:S02]  /*5300*/  @!UP0 UIADD3 UR18, UPT, UPT, UR34, 0x60, URZ ;  /* 0x0000006022128890 */ /* 0x000fe4000fffe0ff */
[----:B------:R-:W-:Y:S01]  /*5310*/  @!UP0 UIADD3 UR16, UPT, UPT, UR4, 0x6200, URZ ;  /* 0x0000620004108890 */ /* 0x000fe2000fffe0ff */
[----:B------:R-:W-:Y:S01]  /*5320*/  @!UP1 UTMALDG.3D [UR24], [UR38], desc[UR40] ;  /* 0x00002818260095b4 */ /* 0x000fe20008011000 */
[----:B------:R-:W-:Y:S01]  /*5330*/  UIADD3 UR47, UPT, UPT, UR13, UR61, URZ ;  /* 0x0000003d0d2f7290 */ /* 0x000fe2000fffe0ff */
[----:B------:R-:W-:Y:S01]  /*5340*/  VOTEU.ALL UP1, P0 ;  /* 0x0000000000ff7886 */ /* 0x000fe20000020000 */
[----:B------:R-:W-:Y:S01]  /*5350*/  UMOV UR19, UR35 ;  /* 0x0000002300137c82 */ /* 0x000fe20008000000 */
[----:B------:R-:W-:Y:S03]  /*5360*/  UIADD3 UR46, UPT, UPT, UR14, UR60, URZ ;  /* 0x0000003c0e2e7290 */ /* 0x000fe6000fffe0ff */
[----:B------:R2:W-:Y:S01]  /*5370*/  @!UP1 UTMALDG.3D [UR8], [UR38], desc[UR40] ;  /* 0x00002808260095b4 */ /* 0x0005e20008011000 */
[----:B------:R-:W-:Y:S01]  /*5380*/  UPLOP3.LUT UP1, UPT, UPT, UPT, UPT, 0x80, 0x8 ;  /* 0x000000000008789c */ /* 0x000fe20003f2f070 */
[----:B-1----:R-:W-:Y:S01]  /*5390*/  UMOV UR36, UR31 ;  /* 0x0000001f00247c82 */ /* 0x002fe20008000000 */
[----:B--2---:R-:W-:Y:S02]  /*53a0*/  @!UP0 UIADD3 UR10, UPT, UPT, UR34, 0x80, URZ ;  /* 0x00000080220a8890 */ /* 0x004fe4000fffe0ff */
[----:B------:R-:W-:Y:S01]  /*53b0*/  @!UP0 UIADD3 UR8, UPT, UPT, UR4, 0x8200, URZ ;  /* 0x0000820004088890 */ /* 0x000fe2000fffe0ff */
[----:B------:R-:W-:Y:S01]  /*53c0*/  VOTEU.ALL UP0, P0 ;  /* 0x0000000000ff7886 */ /* 0x000fe20000000000 */
[----:B------:R-:W-:Y:S04]  /*53d0*/  UIADD3 UR4, UPT, UPT, UR30, 0x1, URZ ;  /* 0x000000011e047890 */ /* 0x000fe8000fffe0ff */
[----:B------:R1:W-:Y:S01]  /*53e0*/  @!UP0 UTMALDG.3D [UR16], [UR38], desc[UR40] ;  /* 0x00002810260085b4 */ /* 0x0003e20008011000 */
[----:B------:R-:W-:Y:S04]  /*53f0*/  UISETP.NE.AND UP0, UPT, UR4, 0x2, UPT ;  /* 0x000000020400788c */ /* 0x000fe8000bf05270 */
[----:B------:R-:W-:Y:S02]  /*5400*/  USEL UR7, URZ, 0x1, UP0 ;  /* 0x00000001ff077887 */ /* 0x000fe40008000000 */
[----:B------:R-:W-:Y:S02]  /*5410*/  USEL UR30, UR4, URZ, UP0 ;  /* 0x000000ff041e7287 */ /* 0x000fe40008000000 */
[----:B------:R-:W-:Y:S01]  /*5420*/  VOTEU.ALL UP0, P0 ;  /* 0x0000000000ff7886 */ /* 0x000fe20000000000 */
[----:B------:R-:W-:Y:S01]  /*5430*/  UPRMT UR4, UR15, 0x654, UR33 ;  /* 0x000006540f047896 */ /* 0x000fe20008000021 */
[----:B------:R-:W-:Y:S03]  /*5440*/  LOP3.LUT R9, R9, UR7, RZ, 0x3c, !PT ;  /* 0x0000000709097c12 */ /* 0x000fe6000f8e3cff */
[----:B------:R1:W-:Y:S01]  /*5450*/  @!UP0 UTMALDG.3D [UR8], [UR38], desc[UR40] ;  /* 0x00002808260085b4 */ /* 0x0003e20008011000 */
[----:B------:R1:W-:Y:S04]  /*5460*/  @!P0 SYNCS.ARRIVE.TRANS64.RED.A0TR RZ, [UR5+0xb0], R11 ;  /* 0x0000b00bffff89a7 */ /* 0x0003e80008300405 */
[----:B------:R-:W-:Y:S01]  /*5470*/  SYNCS.ARRIVE.TRANS64.RED.A1T0 RZ, [UR4], RZ ;  /* 0x000000ffffff79a7 */ /* 0x000fe20008100404 */
[----:B------:R-:W-:Y:S05]  /*5480*/  BRA.U UP3, `(.L_x_100) ;  /* 0xfffffff503047547 */ /* 0x000fea000b83ffff */
[----:B------:R-:W-:Y:S01]  /*5490*/  UIADD3 UR6, UPT, UPT, UR6, 0xc0, URZ ;  /* 0x000000c006067890 */ /* 0x000fe2000fffe0ff */
[----:B------:R-:W-:-:S03]  /*54a0*/  SHF.L.U32 R0, R9, 0x1f, RZ ;  /* 0x0000001f09007819 */ /* 0x000fc600000006ff */
[----:B------:R-:W-:-:S09]  /*54b0*/  ULEA UR4, UR30, UR6, 0x3 ;  /* 0x000000061e047291 */ /* 0x000fd2000f8e18ff */
[----:B------:R-:W2:Y:S02]  /*54c0*/  SYNCS.PHASECHK.TRANS64.TRYWAIT P0, [UR4], R0 ;  /* 0x00000000ff0075a7 */ /* 0x000ea40008001104 */
[----:B--2---:R-:W-:Y:S05]  /*54d0*/  @!P0 BRA `(.L_x_101) ;  /* 0x0000005800d88947 */ /* 0x004fea0003800000 */
.L_x_178:
[----:B------:R-:W-:-:S04]  /*54e0*/  UIADD3 UR4, UPT, UPT, UR30, 0x1, URZ ;  /* 0x000000011e047890 */ /* 0x000fc8000fffe0ff */
[----:B------:R-:W-:-:S04]  /*54f0*/  UISETP.NE.AND UP0, UPT, UR4, 0x2, UPT ;  /* 0x000000020400788c */ /* 0x000fc8000bf05270 */
[----:B------:R-:W-:Y:S02]  /*5500*/  USEL UR5, URZ, 0x1, UP0 ;  /* 0x00000001ff057887 */ /* 0x000fe40008000000 */
[----:B------:R-:W-:-:S04]  /*5510*/  USEL UR4, UR4, URZ, UP0 ;  /* 0x000000ff04047287 */ /* 0x000fc80008000000 */
[----:B------:R-:W-:Y:S01]  /*5520*/  ULEA UR4, UR4, UR6, 0x3 ;  /* 0x0000000604047291 */ /* 0x000fe2000f8e18ff */
[----:B--2---:R-:W-:-:S04]  /*5530*/  LOP3.LUT R2, R9, UR5, RZ, 0x3c, !PT ;  /* 0x0000000509027c12 */ /* 0x004fc8000f8e3cff */
[----:B------:R-:W-:Y:S01]  /*5540*/  SHF.L.U32 R2, R2, 0x1f, RZ ;  /* 0x0000001f02027819 */ /* 0x000fe200000006ff */
[----:B------:R-:W-:-:S07]  /*5550*/  IMAD.U32 R0, RZ, RZ, UR4 ;  /* 0x00000004ff007e24 */ /* 0x000fce000f8e00ff */
.L_x_102:
[----:B--2---:R2:W4:Y:S02]  /*5560*/  SYNCS.PHASECHK.TRANS64.TRYWAIT P0, [R0+URZ], R2 ;  /* 0x00000002000075a7 */ /* 0x00452400080011ff */
[----:B----4-:R-:W-:Y:S05]  /*5570*/  @!P0 NANOSLEEP.SYNCS 0x989680 ;  /* 0x009896800000895d */ /* 0x010fea0003900000 */
[----:B------:R-:W4:Y:S02]  /*5580*/  @!P0 SYNCS.PHASECHK.TRANS64 P0, [R0+URZ], R2 ;  /* 0x00000002000085a7 */ /* 0x000f2400080010ff */
[----:B-1-34-:R-:W-:Y:S05]  /*5590*/  @P0 EXIT ;  /* 0x000000000000094d */ /* 0x01afea0003800000 */
[----:B------:R-:W-:Y:S05]  /*55a0*/  BRA `(.L_x_102) ;  /* 0xfffffffc00ec7947 */ /* 0x000fea000383ffff */
.L_x_92:
[----:B------:R-:W-:-:S06]  /*55b0*/  UISETP.GE.AND UP0, UPT, UR14, 0x4, UPT ;  /* 0x000000040e00788c */ /* 0x000fcc000bf06270 */
[----:B------:R-:W-:-:S13]  /*55c0*/  PLOP3.LUT P0, PT, PT, PT, UP0, 0x80, 0x8 ;  /* 0x000000000008781c */ /* 0x000fda0003f0f008 */
[----:B------:R-:W-:Y:S05]  /*55d0*/  @!P0 EXIT ;  /* 0x000000000000894d */ /* 0x000fea0003800000 */
[----:B------:R-:W-:Y:S01]  /*55e0*/  BAR.SYNC.DEFER_BLOCKING 0x6, 0xa0 ;  /* 0x0182800000007b1d */ /* 0x000fe20000010000 */
[----:B------:R-:W-:-:S05]  /*55f0*/  IMAD.U32 R0, R6, 0x10000, RZ ;  /* 0x0001000006007824 */ /* 0x000fca00078e00ff */
[----:B------:R-:W-:Y:S01]  /*5600*/  UMOV UR4, 0x400 ;  /* 0x0000040000047882 */ /* 0x000fe20000000000 */
[----:B------:R-:W-:Y:S01]  /*5610*/  LOP3.LUT R0, R0, 0x600000, RZ, 0xc0, !PT ;  /* 0x0060000000007812 */ /* 0x000fe200078ec0ff */
[----:B------:R-:W-:Y:S01]  /*5620*/  ULEA UR4, UR15, UR4, 0x18 ;  /* 0x000000040f047291 */ /* 0x000fe2000f8ec0ff */
[----:B------:R-:W1:Y:S01]  /*5630*/  LDCU UR41, c[0x0][0xb0c] ;  /* 0x00016180ff2977ac */ /* 0x000e620008000800 */
[----:B------:R-:W2:Y:S01]  /*5640*/  LDCU UR40, c[0x0][0xb30] ;  /* 0x00016600ff2877ac */ /* 0x000ea20008000800 */
[----:B------:R-:W3:Y:S01]  /*5650*/  LDCU.64 UR62, c[0x0][0x888] ;  /* 0x00011100ff3e77ac */ /* 0x000ee20008000a00 */
[----:B------:R-:W4:Y:S05]  /*5660*/  LDCU.64 UR42, c[0x0][0xb28] ;  /* 0x00016500ff2a77ac */ /* 0x000f2a0008000a00 */
[----:B------:R-:W1:Y:S01]  /*5670*/  LDS R16, [UR4+0x180] ;  /* 0x00018004ff107984 */ /* 0x000e620008000800 */
[----:B------:R-:W1:Y:S01]  /*5680*/  LDCU.128 UR56, c[0x0][0xb10] ;  /* 0x00016200ff3877ac */ /* 0x000e620008000c00 */
[----:B------:R-:W-:Y:S01]  /*5690*/  UMOV UR53, 0x1 ;  /* 0x0000000100357882 */ /* 0x000fe20000000000 */
[----:B------:R-:W-:Y:S01]  /*56a0*/  UMOV UR45, URZ ;  /* 0x000000ff002d7c82 */ /* 0x000fe20008000000 */
[----:B------:R-:W-:Y:S01]  /*56b0*/  UMOV UR52, URZ ;  /* 0x000000ff00347c82 */ /* 0x000fe20008000000 */
[----:B------:R-:W-:Y:S01]  /*56c0*/  UMOV UR18, URZ ;  /* 0x000000ff00127c82 */ /* 0x000fe20008000000 */
[----:B------:R-:W-:Y:S01]  /*56d0*/  UMOV UR51, URZ ;  /* 0x000000ff00337c82 */ /* 0x000fe20008000000 */
[----:B------:R-:W-:Y:S01]  /*56e0*/  UMOV UR44, URZ ;  /* 0x000000ff002c7c82 */ /* 0x000fe20008000000 */
[----:B------:R-:W-:Y:S01]  /*56f0*/  UMOV UR50, URZ ;  /* 0x000000ff00327c82 */ /* 0x000fe20008000000 */
[----:B------:R-:W-:Y:S01]  /*5700*/  UMOV UR49, URZ ;  /* 0x000000ff00317c82 */ /* 0x000fe20008000000 */
[----:B-1234-:R-:W-:-:S07]  /*5710*/  IADD3 R16, PT, PT, R16, R0, RZ ;  /* 0x0000000010107210 */ /* 0x01efce0007ffe0ff */
.L_x_126:
[----:B-1----:R-:W1:Y:S01]  /*5720*/  S2UR UR4, SR_CgaCtaId ;  /* 0x00000000000479c3 */ /* 0x002e620000008800 */
[----:B------:R-:W-:Y:S01]  /*5730*/  UMOV UR5, 0x400 ;  /* 0x0000040000057882 */ /* 0x000fe20000000000 */
[----:B--2---:R-:W-:Y:S04]  /*5740*/  MOV R0, UR51 ;  /* 0x0000003300007c02 */ /* 0x004fe80008000f00 */
[----:B------:R-:W-:Y:S01]  /*5750*/  SHF.L.U32 R0, R0, 0x1f, RZ ;  /* 0x0000001f00007819 */ /* 0x000fe200000006ff */
[----:B-1----:R-:W-:Y:S04]  /*5760*/  ULEA UR39, UR4, UR5, 0x18 ;  /* 0x0000000504277291 */ /* 0x002fe8000f8ec0ff */
[----:B------:R-:W-:Y:S09]  /*5770*/  ULEA UR4, UR18, UR39, 0x3 ;  /* 0x0000002712047291 */ /* 0x000ff2000f8e18ff */
[----:B------:R-:W1:Y:S02]  /*5780*/  SYNCS.PHASECHK.TRANS64.TRYWAIT P0, [UR4+0xe0], R0 ;  /* 0x0000e000ff0075a7 */ /* 0x000e640008001104 */
[----:B-1----:R-:W-:Y:S05]  /*5790*/  @!P0 BRA `(.L_x_103) ;  /* 0x0000005800408947 */ /* 0x002fea0003800000 */
.L_x_180:
[----:B------:R-:W-:Y:S02]  /*57a0*/  ULEA UR5, UR18, UR39, 0x4 ;  /* 0x0000002712057291 */ /* 0x000fe4000f8e20ff */
[----:B------:R-:W-:Y:S01]  /*57b0*/  UIADD3 UR4, UPT, UPT, UR4, 0xf0, URZ ;  /* 0x000000f004047890 */ /* 0x000fe2000fffe0ff */
[----:B------:R-:W2:Y:S03]  /*57c0*/  LDCU UR10, c[0x0][0xb24] ;  /* 0x00016480ff0a77ac */ /* 0x000ea60008000800 */
[----:B------:R-:W-:Y:S03]  /*57d0*/  UPRMT UR4, URZ, 0x654, UR4 ;  /* 0x00000654ff047896 */ /* 0x000fe60008000004 */
[----:B------:R-:W3:Y:S01]  /*57e0*/  LDS.128 R4, [UR5+0x160] ;  /* 0x00016005ff047984 */ /* 0x000ee20008000c00 */
[----:B------:R-:W-:Y:S01]  /*57f0*/  @!PT LDS RZ, [RZ] ;  /* 0x00000000fffff984 */ /* 0x000fe20000000800 */
[----:B------:R-:W-:Y:S01]  /*5800*/  @!PT LDS RZ, [RZ] ;  /* 0x00000000fffff984 */ /* 0x000fe20000000800 */
[----:B------:R-:W-:Y:S01]  /*5810*/  @!PT LDS RZ, [RZ] ;  /* 0x00000000fffff984 */ /* 0x000fe20000000800 */
[----:B------:R-:W-:Y:S01]  /*5820*/  @!PT LDS RZ, [RZ] ;  /* 0x00000000fffff984 */ /* 0x000fe20000000800 */
[----:B------:R4:W-:Y:S07]  /*5830*/  MEMBAR.ALL.CTA ;  /* 0x0000000000007992 */ /* 0x0009ee0000008000 */
[----:B----4-:R-:W4:Y:S02]  /*5840*/  FENCE.VIEW.ASYNC.S ;  /* 0x00000000000073c6 */ /* 0x010f240000000000 */
[----:B----4-:R-:W-:Y:S01]  /*5850*/  SYNCS.ARRIVE.TRANS64.RED.A1T0 RZ, [UR4], RZ ;  /* 0x000000ffffff79a7 */ /* 0x010fe20008100404 */
[----:B---3--:R-:W-:Y:S11]  /*5860*/  LOP3.LUT P0, RZ, R6, 0x1, RZ, 0xc0, !PT ;  /* 0x0000000106ff7812 */ /* 0x008ff6000780c0ff */
[----:B------:R-:W-:Y:S02]  /*5870*/  @!UPT UIADD3 URZ, UPT, UPT, URZ, URZ, URZ ;  /* 0x000000fffffff290 */ /* 0x000fe4000fffe0ff */
[----:B------:R-:W-:Y:S01]  /*5880*/  VOTEU.ANY UP0, P0 ;  /* 0x0000000000ff7886 */ /* 0x000fe20000000100 */
[----:B------:R-:W-:Y:S01]  /*5890*/  PLOP3.LUT P3, PT, PT, PT, UP0, 0x80, 0x8 ;  /* 0x000000000008781c */ /* 0x000fe20003f6f008 */
[----:B------:R-:W-:Y:S01]  /*58a0*/  UP2UR UR54, UPR, URZ, 0x1 ;  /* 0x00000001ff367883 */ /* 0x000fe20008000000 */
[----:B------:R-:W-:Y:S02]  /*58b0*/  PLOP3.LUT P1, PT, PT, PT, UP0, 0x80, 0x8 ;  /* 0x000000000008781c */ /* 0x000fe40003f2f008 */
[----:B------:R-:W-:Y:S02]  /*58c0*/  PLOP3.LUT P2, PT, PT, PT, UP0, 0x80, 0x8 ;  /* 0x000000000008781c */ /* 0x000fe40003f4f008 */
[----:B------:R-:W-:Y:S01]  /*58d0*/  PLOP3.LUT P0, PT, PT, PT, UP0, 0x80, 0x8 ;  /* 0x000000000008781c */ /* 0x000fe20003f0f008 */
[----:B--2---:R-:W-:Y:S06]  /*58e0*/  UISETP.GE.AND UP0, UPT, UR10, 0x1, UPT ;  /* 0x000000010a00788c */ /* 0x004fec000bf06270 */
[----:B-1----:R-:W-:Y:S02]  /*58f0*/  @P3 MOV R2, R4 ;  /* 0x0000000400023202 */ /* 0x002fe40000000f00 */
[----:B------:R-:W-:Y:S02]  /*5900*/  @P1 LOP3.LUT R0, R5, 0xffff, RZ, 0xc0, !PT ;  /* 0x0000ffff05001812 */ /* 0x000fe400078ec0ff */
[----:B------:R-:W-:Y:S02]  /*5910*/  @P2 R2UR UR38, R2 ;  /* 0x00000000022622ca */ /* 0x000fe400000e0000 */
[----:B------:R-:W-:Y:S01]  /*5920*/  @P0 R2UR UR37, R0 ;  /* 0x00000000002502ca */ /* 0x000fe200000e0000 */
[----:B------:R-:W-:Y:S03]  /*5930*/  @!UPT UIADD3 URZ, UPT, UPT, URZ, URZ, URZ ;  /* 0x000000fffffff290 */ /* 0x000fe6000fffe0ff */
[----:B------:R-:W-:Y:S11]  /*5940*/  BRA.U !UP0, `(.L_x_104) ;  /* 0x0000000108cc7547 */ /* 0x000ff6000b800000 */
[----:B------:R-:W1:Y:S01]  /*5950*/  LDCU UR6, c[0x0][0xb20] ;  /* 0x00016400ff0677ac */ /* 0x000e620008000800 */
[----:B------:R-:W2:Y:S01]  /*5960*/  LDCU UR7, c[0x0][0x370] ;  /* 0x00006e00ff0777ac */ /* 0x000ea20008000800 */
[----:B------:R-:W3:Y:S01]  /*5970*/  LDCU UR4, c[0x0][0x374] ;  /* 0x00006e80ff0477ac */ /* 0x000ee20008000800 */
[----:B------:R-:W-:Y:S02]  /*5980*/  UISETP.NE.AND UP0, UPT, UR58, 0x1, UPT ;  /* 0x000000013a00788c */ /* 0x000fe4000bf05270 */
[----:B------:R-:W-:Y:S02]  /*5990*/  UIMAD.WIDE.U32 UR12, UR37, UR59, URZ ;  /* 0x0000003b250c72a5 */ /* 0x000fe4000f8e00ff */
[----:B------:R-:W-:Y:S02]  /*59a0*/  UISETP.NE.AND UP1, UPT, UR41, 0x1, UPT ;  /* 0x000000012900788c */ /* 0x000fe4000bf25270 */
[----:B------:R-:W-:Y:S02]  /*59b0*/  UISETP.NE.AND UP2, UPT, UR10, 0x1, UPT ;  /* 0x000000010a00788c */ /* 0x000fe4000bf45270 */
[----:B------:R-:W-:Y:S02]  /*59c0*/  UIMAD.WIDE.U32 UR16, UR38, UR56, URZ ;  /* 0x00000038261072a5 */ /* 0x000fe4000f8e00ff */
[----:B--2---:R-:W-:Y:S02]  /*59d0*/  UIMAD.WIDE.U32 UR14, UR7, UR56, URZ ;  /* 0x00000038070e72a5 */ /* 0x004fe4000f8e00ff */
[----:B---3--:R-:W-:Y:S07]  /*59e0*/  UIMAD.WIDE.U32 UR8, UR4, UR59, URZ ;  /* 0x0000003b040872a5 */ /* 0x008fee000f8e00ff */
[----:B------:R-:W-:Y:S02]  /*59f0*/  UMOV UR5, UR9 ;  /* 0x0000000900057c82 */ /* 0x000fe40008000000 */
[----:B-1----:R-:W-:Y:S03]  /*5a00*/  @UP0 USHF.R.U32.HI UR4, URZ, UR6, UR5 ;  /* 0x00000006ff040299 */ /* 0x002fe60008011605 */
[----:B------:R-:W-:Y:S01]  /*5a10*/  UMOV UR5, UR13 ;  /* 0x0000000d00057c82 */ /* 0x000fe20008000000 */
[----:B------:R-:W-:Y:S02]  /*5a20*/  UIMAD.WIDE.U32 UR8, UR4, UR42, URZ ;  /* 0x0000002a040872a5 */ /* 0x000fe4000f8e00ff */
[----:B------:R-:W-:Y:S03]  /*5a30*/  USHF.R.U32.HI UR6, URZ, UR6, UR5 ;  /* 0x00000006ff067299 */ /* 0x000fe60008011605 */
[----:B------:R-:W-:Y:S01]  /*5a40*/  UMOV UR5, UR15 ;  /* 0x0000000f00057c82 */ /* 0x000fe20008000000 */
[----:B------:R-:W-:Y:S02]  /*5a50*/  USEL UR6, UR37, UR6, !UP0 ;  /* 0x0000000625067287 */ /* 0x000fe4000c000000 */
[----:B------:R-:W-:Y:S01]  /*5a60*/  @UP1 USHF.R.U32.HI UR7, URZ, UR57, UR5 ;  /* 0x00000039ff071299 */ /* 0x000fe20008011605 */
[----:B------:R-:W-:Y:S02]  /*5a70*/  UMOV UR8, UR9 ;  /* 0x0000000900087c82 */ /* 0x000fe40008000000 */
[----:B------:R-:W-:Y:S01]  /*5a80*/  UMOV UR5, UR17 ;  /* 0x0000001100057c82 */ /* 0x000fe20008000000 */
[----:B------:R-:W-:Y:S02]  /*5a90*/  UIMAD.WIDE.U32 UR12, UR7, UR42, URZ ;  /* 0x0000002a070c72a5 */ /* 0x000fe4000f8e00ff */
[----:B------:R-:W-:Y:S02]  /*5aa0*/  @UP2 USHF.R.U32.HI UR4, URZ, UR43, UR8 ;  /* 0x0000002bff042299 */ /* 0x000fe40008011608 */
[----:B------:R-:W-:Y:S02]  /*5ab0*/  USHF.R.U32.HI UR5, URZ, UR57, UR5 ;  /* 0x00000039ff057299 */ /* 0x000fe40008011605 */
[----:B------:R-:W-:Y:S02]  /*5ac0*/  UIMAD UR4, UR10, UR4, URZ ;  /* 0x000000040a0472a4 */ /* 0x000fe4000f8e02ff */
[----:B------:R-:W-:Y:S02]  /*5ad0*/  USEL UR5, UR38, UR5, !UP1 ;  /* 0x0000000526057287 */ /* 0x000fe4000c800000 */
[----:B------:R-:W-:Y:S01]  /*5ae0*/  UISETP.GE.AND UP0, UPT, UR6, UR4, UPT ;  /* 0x000000040600728c */ /* 0x000fe2000bf06270 */
[----:B------:R-:W-:Y:S01]  /*5af0*/  UMOV UR8, UR13 ;  /* 0x0000000d00087c82 */ /* 0x000fe20008000000 */
[----:B------:R-:W-:Y:S02]  /*5b00*/  UIMAD.WIDE.U32 UR12, UR6, UR42, URZ ;  /* 0x0000002a060c72a5 */ /* 0x000fe4000f8e00ff */
[----:B------:R-:W-:Y:S04]  /*5b10*/  @UP2 USHF.R.U32.HI UR7, URZ, UR43, UR8 ;  /* 0x0000002bff072299 */ /* 0x000fe80008011608 */
[----:B------:R-:W-:Y:S01]  /*5b20*/  UIMAD UR8, UR10, UR7, URZ ;  /* 0x000000070a0872a4 */ /* 0x000fe2000f8e02ff */
[----:B------:R-:W-:Y:S03]  /*5b30*/  UMOV UR4, UR13 ;  /* 0x0000000d00047c82 */ /* 0x000fe60008000000 */
[----:B------:R-:W-:Y:S02]  /*5b40*/  UISETP.GE.OR UP0, UPT, UR5, UR8, UP0 ;  /* 0x000000080500728c */ /* 0x000fe40008706670 */
[----:B------:R-:W-:Y:S02]  /*5b50*/  USHF.R.U32.HI UR4, URZ, UR43, UR4 ;  /* 0x0000002bff047299 */ /* 0x000fe40008011604 */
[----:B------:R-:W-:Y:S02]  /*5b60*/  UIMAD.WIDE.U32 UR8, UR5, UR42, URZ ;  /* 0x0000002a050872a5 */ /* 0x000fe4000f8e00ff */
[----:B------:R-:W-:Y:S02]  /*5b70*/  USEL UR12, UR6, UR4, !UP2 ;  /* 0x00000004060c7287 */ /* 0x000fe4000d000000 */
[----:B------:R-:W-:Y:S02]  /*5b80*/  UIADD3 UR8, UPT, UPT, -UR5, URZ, URZ ;  /* 0x000000ff05087290 */ /* 0x000fe4000fffe1ff */
[----:B------:R-:W-:Y:S01]  /*5b90*/  UIADD3 UR11, UPT, UPT, -UR12, URZ, URZ ;  /* 0x000000ff0c0b7290 */ /* 0x000fe2000fffe1ff */
[----:B------:R-:W-:Y:S01]  /*5ba0*/  @!UP0 UMOV UR4, UR9 ;  /* 0x0000000900048c82 */ /* 0x000fe20008000000 */
[----:B------:R-:W-:Y:S02]  /*5bb0*/  UIADD3 UR9, UPT, UPT, -UR6, URZ, URZ ;  /* 0x000000ff06097290 */ /* 0x000fe4000fffe1ff */
[----:B------:R-:W-:Y:S02]  /*5bc0*/  @!UP0 USHF.R.U32.HI UR4, URZ, UR43, UR4 ;  /* 0x0000002bff048299 */ /* 0x000fe40008011604 */
[----:B------:R-:W-:Y:S02]  /*5bd0*/  UIMAD UR11, UR10, UR11, UR6 ;  /* 0x0000000b0a0b72a4 */ /* 0x000fe4000f8e0206 */
[----:B------:R-:W-:Y:S04]  /*5be0*/  @!UP0 USEL UR4, UR5, UR4, !UP2 ;  /* 0x0000000405048287 */ /* 0x000fe8000d000000 */
[----:B------:R-:W-:Y:S02]  /*5bf0*/  @!UP0 UIMAD UR11, UR7, UR11, UR4 ;  /* 0x0000000b070b82a4 */ /* 0x000fe4000f8e0204 */
[----:B------:R-:W-:Y:S02]  /*5c00*/  @!UP0 UIADD3 UR12, UPT, UPT, UR12, -UR4, URZ ;  /* 0x800000040c0c8290 */ /* 0x000fe4000fffe0ff */
[----:B------:R-:W-:Y:S02]  /*5c10*/  UIMAD UR7, UR41, UR8, UR38 ;  /* 0x00000008290772a4 */ /* 0x000fe4000f8e0226 */
[----:B------:R-:W-:Y:S02]  /*5c20*/  @!UP0 UIMAD UR6, UR12, UR10, UR5 ;  /* 0x0000000a0c0682a4 */ /* 0x000fe4000f8e0205 */
[----:B------:R-:W-:Y:S01]  /*5c30*/  UIMAD UR4, UR58, UR9, UR37 ;  /* 0x000000093a0472a4 */ /* 0x000fe2000f8e0225 */
[----:B------:R-:W-:Y:S02]  /*5c40*/  @!UP0 UMOV UR5, UR11 ;  /* 0x0000000b00058c82 */ /* 0x000fe40008000000 */
[----:B------:R-:W-:Y:S02]  /*5c50*/  UIMAD UR38, UR5, UR41, UR7 ;  /* 0x00000029052672a4 */ /* 0x000fe4000f8e0207 */
[----:B------:R-:W-:Y:S11]  /*5c60*/  UIMAD UR37, UR6, UR58, UR4 ;  /* 0x0000003a062572a4 */ /* 0x000ff6000f8e0204 */
[----:B------:R-:W-:Y:S01]  /*5c70*/  @!UPT UIADD3 URZ, UPT, UPT, URZ, URZ, URZ ;  /* 0x000000fffffff290 */ /* 0x000fe2000fffe0ff */
.L_x_104:
[----:B------:R-:W-:Y:S02]  /*5c80*/  UISETP.NE.AND UP0, UPT, UR40, 0x1, UPT ;  /* 0x000000012800788c */ /* 0x000fe4000bf05270 */
[----:B------:R-:W-:Y:S02]  /*5c90*/  UISETP.NE.AND UP1, UPT, UR54, URZ, UPT ;  /* 0x000000ff3600728c */ /* 0x000fe4000bf25270 */
[----:B------:R-:W-:Y:S04]  /*5ca0*/  UIADD3 UR48, UPT, UPT, UR18, 0x1, URZ ;  /* 0x0000000112307890 */ /* 0x000fe8000fffe0ff */
[----:B------:R-:W-:Y:S02]  /*5cb0*/  PLOP3.LUT P1, PT, PT, PT, UP1, 0x80, 0x8 ;  /* 0x000000000008781c */ /* 0x000fe40003f2f018 */
[----:B------:R-:W-:Y:S01]  /*5cc0*/  PLOP3.LUT P0, PT, PT, PT, UP1, 0x80, 0x8 ;  /* 0x000000000008781c */ /* 0x000fe20003f0f018 */
[----:B------:R-:W1:Y:S01]  /*5cd0*/  @!UP0 LDCU.128 UR12, c[0x0][0xb10] ;  /* 0x00016200ff0c87ac */ /* 0x000e620008000c00 */
[----:B------:R-:W2:Y:S09]  /*5ce0*/  @!UP0 LDCU UR5, c[0x0][0xb0c] ;  /* 0x00016180ff0587ac */ /* 0x000eb20008000800 */
[----:B------:R-:W-:Y:S01]  /*5cf0*/  @P1 SHF.R.U32.HI R4, RZ, 0x10, R5 ;  /* 0x00000010ff041819 */ /* 0x000fe20000011605 */
[----:B------:R-:W3:Y:S03]  /*5d00*/  @!UP0 LDCU UR10, c[0x0][0xb20] ;  /* 0x00016400ff0a87ac */ /* 0x000ee60008000800 */
[----:B------:R-:W-:Y:S01]  /*5d10*/  @P0 R2UR UR55, R4 ;  /* 0x00000000043702ca */ /* 0x000fe200000e0000 */
[----:B-1----:R-:W-:Y:S02]  /*5d20*/  UIMAD.WIDE.U32 UR8, UR38, UR12, URZ ;  /* 0x0000000c260872a5 */ /* 0x002fe4000f8e00ff */
[----:B------:R-:W-:Y:S02]  /*5d30*/  UIMAD.WIDE.U32 UR6, UR37, UR15, URZ ;  /* 0x0000000f250672a5 */ /* 0x000fe4000f8e00ff */
[----:B------:R-:W-:Y:S03]  /*5d40*/  @!UP0 UISETP.NE.AND UP1, UPT, UR14, 0x1, UPT ;  /* 0x000000010e00888c */ /* 0x000fe6000bf25270 */
[----:B------:R-:W-:Y:S01]  /*5d50*/  @!UP0 UMOV UR4, UR9 ;  /* 0x0000000900048c82 */ /* 0x000fe20008000000 */
[----:B--2---:R-:W-:Y:S02]  /*5d60*/  @!UP0 UISETP.NE.AND UP2, UPT, UR5, 0x1, UPT ;  /* 0x000000010500888c */ /* 0x004fe4000bf45270 */
[----:B------:R-:W-:Y:S01]  /*5d70*/  @!UP0 USHF.R.U32.HI UR4, URZ, UR13, UR4 ;  /* 0x0000000dff048299 */ /* 0x000fe20008011604 */
[----:B------:R-:W-:Y:S02]  /*5d80*/  @!UP0 UMOV UR6, UR7 ;  /* 0x0000000700068c82 */ /* 0x000fe40008000000 */
[----:B---3--:R-:W-:Y:S02]  /*5d90*/  @!UP0 USHF.R.U32.HI UR6, URZ, UR10, UR6 ;  /* 0x0000000aff068299 */ /* 0x008fe40008011606 */
[----:B------:R-:W-:Y:S02]  /*5da0*/  @!UP0 USEL UR7, UR38, UR4, !UP2 ;  /* 0x0000000426078287 */ /* 0x000fe4000d000000 */
[----:B------:R-:W-:Y:S04]  /*5db0*/  @!UP0 USEL UR6, UR37, UR6, !UP1 ;  /* 0x0000000625068287 */ /* 0x000fe8000c800000 */
[----:B------:R-:W-:Y:S02]  /*5dc0*/  @!UP0 UIADD3 UR4, UPT, UPT, -UR7, UR6, URZ ;  /* 0x0000000607048290 */ /* 0x000fe4000fffe1ff */
[----:B------:R-:W-:Y:S02]  /*5dd0*/  @!UP0 UIADD3 UR6, UPT, UPT, UR7, -UR6, URZ ;  /* 0x8000000607068290 */ /* 0x000fe4000fffe0ff */
[----:B------:R-:W-:Y:S02]  /*5de0*/  UIADD3 UR7, UPT, UPT, UR39, 0x200, URZ ;  /* 0x0000020027077890 */ /* 0x000fe4000fffe0ff */
[----:B------:R-:W-:Y:S02]  /*5df0*/  @!UP0 UIMAD UR38, UR4, UR5, UR38 ;  /* 0x00000005042682a4 */ /* 0x000fe4000f8e0226 */
[----:B------:R-:W-:Y:S02]  /*5e00*/  @!UP0 UIMAD UR37, UR6, UR14, UR37 ;  /* 0x0000000e062582a4 */ /* 0x000fe4000f8e0225 */
[----:B------:R-:W-:Y:S09]  /*5e10*/  ULOP3.LUT UP0, URZ, UR7, 0x1b0, URZ, 0xc0, !UPT ;  /* 0x000001b007ff7892 */ /* 0x000ff2000f80c0ff */
[----:B------:R-:W-:Y:S05]  /*5e20*/  BRA.U !UP0, `(.L_x_105) ;  /* 0x00000001087c7547 */ /* 0x000fea000b800000 */
[----:B------:R-:W1:Y:S01]  /*5e30*/  LDCU.64 UR8, c[0x4][0x80] ;  /* 0x01001000ff0877ac */ /* 0x000e620008000a00 */
[----:B------:R-:W-:Y:S01]  /*5e40*/  MOV R17, 0x0 ;  /* 0x0000000000117802 */ /* 0x000fe20000000f00 */
[----:B------:R-:W-:Y:S02]  /*5e50*/  HFMA2 R12, -RZ, RZ, 0, 5.9604644775390625e-08 ;  /* 0x00000001ff0c7431 */ /* 0x000fe400000001ff */
[----:B------:R-:W-:Y:S01]  /*5e60*/  IMAD.MOV.U32 R8, RZ, RZ, 0x70 ;  /* 0x00000070ff087424 */ /* 0x000fe200078e00ff */
[----:B------:R2:W3:Y:S01]  /*5e70*/  LDC.64 R2, c[0x4][R17] ;  /* 0x0100000011027b82 */ /* 0x0004e20000000a00 */
[----:B------:R-:W4:Y:S01]  /*5e80*/  LDCU.64 UR6, c[0x4][0x88] ;  /* 0x01001100ff0677ac */ /* 0x000f220008000a00 */
[----:B------:R-:W-:Y:S01]  /*5e90*/  IMAD.MOV.U32 R13, RZ, RZ, RZ ;  /* 0x000000ffff0d7224 */ /* 0x000fe200078e00ff */
[----:B------:R-:W2:Y:S01]  /*5ea0*/  LDCU.64 UR4, c[0x4][0x8] ;  /* 0x01000100ff0477ac */ /* 0x000ea20008000a00 */
[----:B-1----:R-:W-:Y:S01]  /*5eb0*/  MOV R5, UR9 ;  /* 0x0000000900057c02 */ /* 0x002fe20008000f00 */
[----:B------:R-:W-:Y:S01]  /*5ec0*/  IMAD.U32 R4, RZ, RZ, UR8 ;  /* 0x00000008ff047e24 */ /* 0x000fe2000f8e00ff */
[----:B----4-:R-:W-:Y:S01]  /*5ed0*/  MOV R7, UR7 ;  /* 0x0000000700077c02 */ /* 0x010fe20008000f00 */
[----:B------:R-:W-:Y:S01]  /*5ee0*/  IMAD.U32 R6, RZ, RZ, UR6 ;  /* 0x00000006ff067e24 */ /* 0x000fe2000f8e00ff */
[----:B--2---:R-:W-:Y:S01]  /*5ef0*/  MOV R11, UR5 ;  /* 0x00000005000b7c02 */ /* 0x004fe20008000f00 */
[----:B------:R-:W-:Y:S02]  /*5f00*/  IMAD.U32 R10, RZ, RZ, UR4 ;  /* 0x00000004ff0a7e24 */ /* 0x000fe4000f8e00ff */
[----:B------:R-:W-:Y:S07]  /*5f10*/  LEPC R20, `(.L_x_106) ;  /* 0x000000001014794e */ /* 0x000fee0000000000 */
[----:B---3-5:R-:W-:Y:S05]  /*5f20*/  CALL.ABS.NOINC R2 ;  /* 0x0000000002007343 */ /* 0x028fea0003c00000 */
.L_x_106:
[----:B------:R-:W1:Y:S01]  /*5f30*/  LDCU.64 UR8, c[0x4][0x80] ;  /* 0x01001000ff0877ac */ /* 0x000e620008000a00 */
[----:B------:R2:W3:Y:S01]  /*5f40*/  LDC.64 R2, c[0x4][R17] ;  /* 0x0100000011027b82 */ /* 0x0004e20000000a00 */
[----:B------:R-:W-:Y:S02]  /*5f50*/  HFMA2 R12, -RZ, RZ, 0, 5.9604644775390625e-08 ;  /* 0x00000001ff0c7431 */ /* 0x000fe400000001ff */
[----:B------:R-:W-:Y:S02]  /*5f60*/  IMAD.MOV.U32 R8, RZ, RZ, 0x70 ;  /* 0x00000070ff087424 */ /* 0x000fe400078e00ff */
[----:B------:R-:W-:Y:S01]  /*5f70*/  IMAD.MOV.U32 R13, RZ, RZ, RZ ;  /* 0x000000ffff0d7224 */ /* 0x000fe200078e00ff */
[----:B------:R-:W4:Y:S01]  /*5f80*/  LDCU.64 UR6, c[0x4][0x88] ;  /* 0x01001100ff0677ac */ /* 0x000f220008000a00 */
[----:B------:R-:W5:Y:S01]  /*5f90*/  LDCU.64 UR4, c[0x4][0x8] ;  /* 0x01000100ff0477ac */ /* 0x000f620008000a00 */
[----:B-1----:R-:W-:Y:S02]  /*5fa0*/  MOV R4, UR8 ;  /* 0x0000000800047c02 */ /* 0x002fe40008000f00 */
[----:B------:R-:W-:Y:S02]  /*5fb0*/  MOV R5, UR9 ;  /* 0x0000000900057c02 */ /* 0x000fe40008000f00 */
[----:B----4-:R-:W-:Y:S01]  /*5fc0*/  MOV R7, UR7 ;  /* 0x0000000700077c02 */ /* 0x010fe20008000f00 */
[----:B------:R-:W-:Y:S01]  /*5fd0*/  IMAD.U32 R6, RZ, RZ, UR6 ;  /* 0x00000006ff067e24 */ /* 0x000fe2000f8e00ff */
[----:B-----5:R-:W-:Y:S01]  /*5fe0*/  MOV R11, UR5 ;  /* 0x00000005000b7c02 */ /* 0x020fe20008000f00 */
[----:B--2---:R-:W-:Y:S02]  /*5ff0*/  IMAD.U32 R10, RZ, RZ, UR4 ;  /* 0x00000004ff0a7e24 */ /* 0x004fe4000f8e00ff */
[----:B------:R-:W-:Y:S07]  /*6000*/  LEPC R20, `(.L_x_105) ;  /* 0x000000001014794e */ /* 0x000fee0000000000 */
[----:B---3--:R-:W-:Y:S05]  /*6010*/  CALL.ABS.NOINC R2 ;  /* 0x0000000002007343 */ /* 0x008fea0003c00000 */
.L_x_105:
[----:B------:R-:W-:Y:S01]  /*6020*/  PLOP3.LUT P1, PT, PT, PT, PT, 0x8, 0x80 ;  /* 0x000000000080781c */ /* 0x000fe20003f2e170 */
[----:B------:R-:W2:Y:S01]  /*6030*/  LDL R2, [R1+0x4c] ;  /* 0x00004c0001027983 */ /* 0x000ea20000100800 */
[----:B------:R-:W1:Y:S03]  /*6040*/  LDC.64 R6, c[0x0][0x890] ;  /* 0x00022400ff067b82 */ /* 0x000e660000000a00 */
[----:B------:R3:W5:Y:S05]  /*6050*/  LDL R17, [R1+0x44] ;  /* 0x0000440001117983 */ /* 0x00076a0000100800 */
[----:B------:R-:W4:Y:S01]  /*6060*/  LDC.64 R8, c[0x0][0x8b0] ;  /* 0x00022c00ff087b82 */ /* 0x000f220000000a00 */
[----:B------:R-:W1:Y:S01]  /*6070*/  S2R R3, SR_TID.X ;  /* 0x0000000000037919 */ /* 0x000e620000002100 */
[----:B--2---:R-:W-:Y:S02]  /*6080*/  R2UR UR4, R2 ;  /* 0x00000000020472ca */ /* 0x004fe400000e0000 */
[----:B-1----:R-:W-:Y:S02]  /*6090*/  ISETP.NE.U32.AND P3, PT, R6, RZ, PT ;  /* 0x000000ff0600720c */ /* 0x002fe40003f65070 */
[----:B----4-:R-:W-:Y:S02]  /*60a0*/  ISETP.NE.U32.AND P4, PT, R8, RZ, PT ;  /* 0x000000ff0800720c */ /* 0x010fe40003f85070 */
[----:B------:R-:W-:Y:S02]  /*60b0*/  ISETP.NE.AND.EX P3, PT, R7, RZ, PT, P3 ;  /* 0x000000ff0700720c */ /* 0x000fe40003f65330 */
[----:B------:R-:W-:Y:S05]  /*60c0*/  ISETP.NE.AND.EX P4, PT, R9, RZ, PT, P4 ;  /* 0x000000ff0900720c */ /* 0x000fea0003f85340 */
[----:B------:R-:W-:Y:S06]  /*60d0*/  UISETP.NE.AND UP1, UPT, UR4, URZ, UPT ;  /* 0x000000ff0400728c */ /* 0x000fec000bf25270 */
[----:B------:R-:W-:Y:S05]  /*60e0*/  PLOP3.LUT P0, PT, PT, PT, UP1, 0x80, 0x8 ;  /* 0x000000000008781c */ /* 0x000fea0003f0f018 */
[----:B------:R-:W1:Y:S08]  /*60f0*/  @UP1 LDCU.64 UR4, c[0x0][0x888] ;  /* 0x00011100ff0417ac */ /* 0x000e700008000a00 */
[----:B------:R-:W-:Y:S01]  /*6100*/  @P0 PLOP3.LUT P1, PT, P3, PT, PT, 0x80, 0x8 ;  /* 0x000000000008081c */ /* 0x000fe20001f2f070 */
[----:B-1----:R-:W-:Y:S04]  /*6110*/  @UP1 UISETP.NE.U32.AND UP0, UPT, UR4, URZ, UPT ;  /* 0x000000ff0400128c */ /* 0x002fe8000bf05070 */
[----:B------:R-:W-:Y:S04]  /*6120*/  @UP1 UISETP.NE.AND.EX UP0, UPT, UR5, URZ, UPT, UP0 ;  /* 0x000000ff0500128c */ /* 0x000fe8000bf05300 */
[----:B------:R-:W-:Y:S01]  /*6130*/  @UP1 USEL UR4, URZ, 0xffffffff, UP0 ;  /* 0xffffffffff041887 */ /* 0x000fe20008000000 */
[----:B---3--:R-:W-:Y:S11]  /*6140*/  @!P3 BRA `(.L_x_107) ;  /* 0x00000000003cb947 */ /* 0x008ff60003800000 */
[----:B------:R-:W1:Y:S01]  /*6150*/  LDC.64 R4, c[0x0][0x888] ;  /* 0x00022200ff047b82 */ /* 0x000e620000000a00 */
[----:B------:R-:W2:Y:S01]  /*6160*/  LDCU.64 UR6, c[0x0][0x358] ;  /* 0x00006b00ff0677ac */ /* 0x000ea20008000a00 */
[----:B------:R-:W-:Y:S01]  /*6170*/  IMAD.MOV.U32 R2, RZ, RZ, 0x1 ;  /* 0x00000001ff027424 */ /* 0x000fe200078e00ff */
[----:B-1----:R-:W-:Y:S04]  /*6180*/  ISETP.NE.U32.AND P2, PT, R4, RZ, PT ;  /* 0x000000ff0400720c */ /* 0x002fe80003f45070 */
[----:B------:R-:W-:Y:S11]  /*6190*/  ISETP.NE.AND.EX P2, PT, R5, RZ, PT, P2 ;  /* 0x000000ff0500720c */ /* 0x000ff60003f45320 */
[----:B------:R-:W-:Y:S02]  /*61a0*/  @!UPT UIADD3 URZ, UPT, UPT, URZ, URZ, URZ ;  /* 0x000000fffffff290 */ /* 0x000fe4000fffe0ff */
[----:B------:R-:W1:Y:S01]  /*61b0*/  @P2 LDC.64 R4, c[0x0][0x888] ;  /* 0x00022200ff042b82 */ /* 0x000e620000000a00 */
[----:B------:R-:W-:Y:S04]  /*61c0*/  @P2 IMAD R0, R6, UR36, RZ ;  /* 0x0000002406002c24 */ /* 0x000fe8000f8e02ff */
[----:B-1----:R-:W-:Y:S04]  /*61d0*/  @P2 IMAD.WIDE R4, R0, 0x4, R4 ;  /* 0x0000000400042825 */ /* 0x002fe800078e0204 */
[----:B------:R-:W-:Y:S01]  /*61e0*/  IMAD.MOV.U32 R0, RZ, RZ, 0x1 ;  /* 0x00000001ff007424 */ /* 0x000fe200078e00ff */
[----:B--2--5:R1:W5:Y:S04]  /*61f0*/  @P2 LDG.E R157, desc[UR6][R4.64] ;  /* 0x00000006049d2981 */ /* 0x024368000c1e1900 */
[----:B------:R-:W-:Y:S04]  /*6200*/  @P2 PRMT R17, R0, 0x7610, R17 ;  /* 0x0000761000112816 */ /* 0x000fe80000000011 */
[----:B------:R-:W-:Y:S05]  /*6210*/  @!P2 PRMT R17, R2, 0x7610, R17 ;  /* 0x000076100211a816 */ /* 0x000fea0000000011 */
[----:B------:R1:W-:Y:S02]  /*6220*/  STL.S16 [R1+0x44], R17 ;  /* 0x0000441101007387 */ /* 0x0003e40000100600 */
[----:B-1----:R-:W2:Y:S02]  /*6230*/  @!P2 LDC R157, c[0x0][0x880] ;  /* 0x00022000ff9dab82 */ /* 0x002ea40000000800 */
.L_x_107:
[----:B------:R-:W-:Y:S05]  /*6240*/  @!P4 BRA `(.L_x_108) ;  /* 0x000000000028c947 */ /* 0x000fea0003800000 */
[----:B------:R-:W1:Y:S01]  /*6250*/  LDC.64 R4, c[0x0][0x8a8] ;  /* 0x00022a00ff047b82 */ /* 0x000e620000000a00 */
[----:B------:R-:W3:Y:S01]  /*6260*/  LDCU.64 UR6, c[0x0][0x358] ;  /* 0x00006b00ff0677ac */ /* 0x000ee20008000a00 */
[----:B-1----:R-:W-:Y:S04]  /*6270*/  ISETP.NE.U32.AND P2, PT, R4, RZ, PT ;  /* 0x000000ff0400720c */ /* 0x002fe80003f45070 */
[----:B------:R-:W-:Y:S11]  /*6280*/  ISETP.NE.AND.EX P2, PT, R5, RZ, PT, P2 ;  /* 0x000000ff0500720c */ /* 0x000ff60003f45320 */
[----:B------:R-:W-:Y:S02]  /*6290*/  @!UPT UIADD3 URZ, UPT, UPT, URZ, URZ, URZ ;  /* 0x000000fffffff290 */ /* 0x000fe4000fffe0ff */
[----:B------:R-:W1:Y:S01]  /*62a0*/  @P2 LDC.64 R4, c[0x0][0x8a8] ;  /* 0x00022a00ff042b82 */ /* 0x000e620000000a00 */
[----:B------:R-:W-:Y:S04]  /*62b0*/  @P2 IMAD R0, R8, UR36, RZ ;  /* 0x0000002408002c24 */ /* 0x000fe8000f8e02ff */
[----:B-1----:R-:W-:Y:S05]  /*62c0*/  @P2 IMAD.WIDE R4, R0, 0x4, R4 ;  /* 0x0000000400042825 */ /* 0x002fea00078e0204 */
[----:B---3-5:R1:W5:Y:S02]  /*62d0*/  @P2 LDG.E R155, desc[UR6][R4.64] ;  /* 0x00000006049b2981 */ /* 0x028364000c1e1900 */
[----:B-1----:R-:W3:Y:S02]  /*62e0*/  @!P2 LDC R155, c[0x0][0x8a0] ;  /* 0x00022800ff9bab82 */ /* 0x002ee40000000800 */
.L_x_108:
[----:B--2--5:R-:W-:Y:S01]  /*62f0*/  @P0 FSETP.NEU.AND P4, PT, R157, RZ, PT ;  /* 0x000000ff9d00020b */ /* 0x024fe20003f8d000 */
[----:B------:R-:W-:Y:S01]  /*6300*/  IMAD.U32 R2, RZ, RZ, UR4 ;  /* 0x00000004ff027e24 */ /* 0x000fe2000f8e00ff */
[----:B------:R-:W-:Y:S01]  /*6310*/  @P0 LOP3.LUT P2, RZ, R17, 0xff, RZ, 0xc0, !PT ;  /* 0x000000ff11ff0812 */ /* 0x000fe2000784c0ff */
[----:B------:R-:W-:Y:S01]  /*6320*/  IMAD.U32 R5, RZ, RZ, UR44 ;  /* 0x0000002cff057e24 */ /* 0x000fe2000f8e00ff */
[----:B------:R-:W-:Y:S01]  /*6330*/  @P0 SEL R0, RZ, 0xffffffff, P4 ;  /* 0xffffffffff000807 */ /* 0x000fe20002000000 */
[C---:B------:R-:W-:Y:S01]  /*6340*/  IMAD.SHL.U32 R4, R3.reuse, 0x4, RZ ;  /* 0x0000000403047824 */ /* 0x040fe200078e00ff */
[----:B------:R-:W-:Y:S01]  /*6350*/  BSSY B1, `(.L_x_109) ;  /* 0x00000a6000017945 */ /* 0x000fe20003800000 */
[----:B------:R-:W-:Y:S02]  /*6360*/  PLOP3.LUT P5, PT, PT, PT, PT, 0x8, 0x80 ;  /* 0x000000000080781c */ /* 0x000fe40003fae170 */
[----:B------:R-:W-:Y:S02]  /*6370*/  CS2R R250, SRZ ;  /* 0x0000000000fa7805 */ /* 0x000fe4000001ff00 */
[----:B------:R-:W-:Y:S01]  /*6380*/  @P1 SEL R0, R2, R0, !P2 ;  /* 0x0000000002001207 */ /* 0x000fe20005000000 */
[----:B------:R-:W-:Y:S01]  /*6390*/  IMAD.SHL.U32 R2, R3, 0x20, RZ ;  /* 0x0000002003027824 */ /* 0x000fe200078e00ff */
[C---:B------:R-:W-:Y:S02]  /*63a0*/  LEA R9, R5.reuse, UR39, 0x3 ;  /* 0x0000002705097c11 */ /* 0x040fe4000f8e18ff */
[----:B------:R-:W-:Y:S02]  /*63b0*/  CS2R R248, SRZ ;  /* 0x0000000000f87805 */ /* 0x000fe4000001ff00 */
[----:B------:R-:W-:Y:S02]  /*63c0*/  @P0 LOP3.LUT R0, R0, 0x1, RZ, 0xc0, !PT ;  /* 0x0000000100000812 */ /* 0x000fe400078ec0ff */
[----:B------:R-:W-:Y:S02]  /*63d0*/  CS2R R242, SRZ ;  /* 0x0000000000f27805 */ /* 0x000fe4000001ff00 */
[----:B------:R-:W-:Y:S02]  /*63e0*/  CS2R R240, SRZ ;  /* 0x0000000000f07805 */ /* 0x000fe4000001ff00 */
[----:B------:R-:W-:Y:S02]  /*63f0*/  CS2R R238, SRZ ;  /* 0x0000000000ee7805 */ /* 0x000fe4000001ff00 */
[----:B------:R-:W-:Y:S01]  /*6400*/  ISETP.NE.U32.OR P6, PT, R0, 0x1, !P0 ;  /* 0x000000010000780c */ /* 0x000fe200047c5470 */
[----:B------:R-:W-:Y:S01]  /*6410*/  IMAD.U32 R0, RZ, RZ, UR53 ;  /* 0x00000035ff007e24 */ /* 0x000fe2000f8e00ff */
[----:B------:R-:W-:Y:S02]  /*6420*/  CS2R R236, SRZ ;  /* 0x0000000000ec7805 */ /* 0x000fe4000001ff00 */
[----:B------:R-:W-:Y:S02]  /*6430*/  CS2R R234, SRZ ;  /* 0x0000000000ea7805 */ /* 0x000fe4000001ff00 */
[----:B------:R-:W-:Y:S02]  /*6440*/  P2R R6, PR, RZ, 0x40 ;  /* 0x00000040ff067803 */ /* 0x000fe40000000000 */
[----:B------:R-:W-:Y:S02]  /*6450*/  CS2R R232, SRZ ;  /* 0x0000000000e87805 */ /* 0x000fe4000001ff00 */
[----:B------:R-:W-:Y:S02]  /*6460*/  LOP3.LUT R8, R0, 0x1, RZ, 0x3c, !PT ;  /* 0x0000000100087812 */ /* 0x000fe400078e3cff */
[----:B------:R-:W-:Y:S02]  /*6470*/  CS2R R230, SRZ ;  /* 0x0000000000e67805 */ /* 0x000fe4000001ff00 */
[----:B------:R-:W-:Y:S01]  /*6480*/  LOP3.LUT R0, R2, 0xc0, RZ, 0xc0, !PT ;  /* 0x000000c002007812 */ /* 0x000fe200078ec0ff */
[----:B------:R1:W-:Y:S01]  /*6490*/  STL [R1+0x48], R6 ;  /* 0x0000480601007387 */ /* 0x0003e20000100800 */
[----:B------:R-:W-:Y:S02]  /*64a0*/  CS2R R228, SRZ ;  /* 0x0000000000e47805 */ /* 0x000fe4000001ff00 */
[----:B------:R-:W-:Y:S02]  /*64b0*/  CS2R R222, SRZ ;  /* 0x0000000000de7805 */ /* 0x000fe4000001ff00 */
[----:B------:R-:W-:Y:S01]  /*64c0*/  LOP3.LUT R0, R0, 0x18, R4, 0xf8, !PT ;  /* 0x0000001800007812 */ /* 0x000fe200078ef804 */
[----:B------:R2:W-:Y:S01]  /*64d0*/  STL [R1+0x38], RZ ;  /* 0x000038ff01007387 */ /* 0x0005e20000100800 */
[----:B------:R-:W-:Y:S01]  /*64e0*/  IMAD.U32 R4, RZ, RZ, UR45 ;  /* 0x0000002dff047e24 */ /* 0x000fe2000f8e00ff */
[----:B------:R-:W-:Y:S02]  /*64f0*/  CS2R R220, SRZ ;  /* 0x0000000000dc7805 */ /* 0x000fe4000001ff00 */
[----:B------:R-:W-:Y:S01]  /*6500*/  LOP3.LUT R0, R0, 0xf20, R2, 0xf8, !PT ;  /* 0x00000f2000007812 */ /* 0x000fe200078ef802 */
[----:B------:R2:W-:Y:S01]  /*6510*/  STL [R1+0x3c], RZ ;  /* 0x00003cff01007387 */ /* 0x0005e20000100800 */
[----:B------:R-:W-:Y:S01]  /*6520*/  IMAD.U32 R2, RZ, RZ, UR52 ;  /* 0x00000034ff027e24 */ /* 0x000fe2000f8e00ff */
[----:B------:R-:W-:Y:S02]  /*6530*/  LEA R7, R4, UR39, 0x3 ;  /* 0x0000002704077c11 */ /* 0x000fe4000f8e18ff */
[----:B------:R-:W-:Y:S01]  /*6540*/  CS2R R218, SRZ ;  /* 0x0000000000da7805 */ /* 0x000fe2000001ff00 */
[----:B------:R2:W-:Y:S01]  /*6550*/  STL [R1+0x30], RZ ;  /* 0x000030ff01007387 */ /* 0x0005e20000100800 */
[----:B------:R-:W-:Y:S02]  /*6560*/  LEA R0, R0, UR39, 0x1 ;  /* 0x0000002700007c11 */ /* 0x000fe4000f8e08ff */
[----:B------:R-:W-:Y:S02]  /*6570*/  CS2R R216, SRZ ;  /* 0x0000000000d87805 */ /* 0x000fe4000001ff00 */
[----:B------:R-:W-:Y:S01]  /*6580*/  CS2R R210, SRZ ;  /* 0x0000000000d27805 */ /* 0x000fe2000001ff00 */
[----:B------:R2:W-:Y:S01]  /*6590*/  STL [R1+0x34], RZ ;  /* 0x000034ff01007387 */ /* 0x0005e20000100800 */
[----:B------:R-:W-:Y:S01]  /*65a0*/  CS2R R208, SRZ ;  /* 0x0000000000d07805 */ /* 0x000fe2000001ff00 */
[----:B------:R-:W-:Y:S01]  /*65b0*/  IMAD R0, R5, 0xa000, R0 ;  /* 0x0000a00005007824 */ /* 0x000fe200078e0200 */
[----:B------:R-:W-:Y:S01]  /*65c0*/  CS2R R206, SRZ ;  /* 0x0000000000ce7805 */ /* 0x000fe2000001ff00 */
[----:B------:R2:W-:Y:S01]  /*65d0*/  STL [R1+0x28], RZ ;  /* 0x000028ff01007387 */ /* 0x0005e20000100800 */
[----:B------:R-:W-:Y:S01]  /*65e0*/  IMAD.SHL.U32 R5, R3, 0x10, RZ ;  /* 0x0000001003057824 */ /* 0x000fe200078e00ff */
[----:B------:R-:W-:Y:S02]  /*65f0*/  CS2R R204, SRZ ;  /* 0x0000000000cc7805 */ /* 0x000fe4000001ff00 */
[----:B------:R-:W-:Y:S01]  /*6600*/  CS2R R198, SRZ ;  /* 0x0000000000c67805 */ /* 0x000fe2000001ff00 */
[----:B------:R2:W-:Y:S01]  /*6610*/  STL [R1+0x2c], RZ ;  /* 0x00002cff01007387 */ /* 0x0005e20000100800 */
[----:B-1----:R-:W-:Y:S02]  /*6620*/  @P6 SHF.L.U32 R6, R8, 0x1f, RZ ;  /* 0x0000001f08066819 */ /* 0x002fe400000006ff */
[----:B------:R-:W-:Y:S02]  /*6630*/  CS2R R196, SRZ ;  /* 0x0000000000c47805 */ /* 0x000fe4000001ff00 */
[----:B------:R-:W-:Y:S01]  /*6640*/  CS2R R194, SRZ ;  /* 0x0000000000c27805 */ /* 0x000fe2000001ff00 */
[----:B------:R2:W-:Y:S01]  /*6650*/  STL [R1+0x20], RZ ;  /* 0x000020ff01007387 */ /* 0x0005e20000100800 */
[----:B------:R1:W4:Y:S01]  /*6660*/  @P6 SYNCS.PHASECHK.TRANS64.TRYWAIT P0, [R9+URZ+0xb0], R6 ;  /* 0x0000b006090065a7 */ /* 0x00032200080011ff */
[----:B------:R-:W-:Y:S02]  /*6670*/  CS2R R192, SRZ ;  /* 0x0000000000c07805 */ /* 0x000fe4000001ff00 */
[----:B------:R-:W-:Y:S01]  /*6680*/  CS2R R186, SRZ ;  /* 0x0000000000ba7805 */ /* 0x000fe2000001ff00 */
[----:B------:R2:W-:Y:S01]  /*6690*/  STL [R1+0x24], RZ ;  /* 0x000024ff01007387 */ /* 0x0005e20000100800 */
[----:B------:R-:W-:Y:S02]  /*66a0*/  CS2R R184, SRZ ;  /* 0x0000000000b87805 */ /* 0x000fe4000001ff00 */
        /* <DEDUP_REMOVED lines=10> */
[----:B------:R2:W-:Y:S04]  /*6750*/  STL [R1+0x10], RZ ;  /* 0x000010ff01007387 */ /* 0x0005e80000100800 */
[----:B------:R2:W-:Y:S04]  /*6760*/  STL [R1+0x14], RZ ;  /* 0x000014ff01007387 */ /* 0x0005e80000100800 */
[----:B------:R2:W-:Y:S01]  /*6770*/  STL [R1+0x8], RZ ;  /* 0x000008ff01007387 */ /* 0x0005e20000100800 */
[----:B-1----:R-:W-:Y:S03]  /*6780*/  SHF.L.U32 R6, R2, 0x1f, RZ ;  /* 0x0000001f02067819 */ /* 0x002fe600000006ff */
[----:B------:R2:W-:Y:S01]  /*6790*/  STL [R1+0xc], RZ ;  /* 0x00000cff01007387 */ /* 0x0005e20000100800 */
[----:B------:R-:W-:Y:S01]  /*67a0*/  LOP3.LUT R2, R5, 0x20, RZ, 0xc0, !PT ;  /* 0x0000002005027812 */ /* 0x000fe200078ec0ff */
[----:B------:R2:W1:Y:S02]  /*67b0*/  SYNCS.PHASECHK.TRANS64.TRYWAIT P4, [R7+URZ+0x100], R6 ;  /* 0x00010006070075a7 */ /* 0x00046400080811ff */
[----:B------:R2:W-:Y:S01]  /*67c0*/  STL [R1], RZ ;  /* 0x000000ff01007387 */ /* 0x0005e20000100800 */
[----:B------:R-:W-:Y:S03]  /*67d0*/  IADD3 R2, PT, PT, -R2, 0x200, R0 ;  /* 0x0000020002027810 */ /* 0x000fe60007ffe100 */
[----:B------:R2:W-:Y:S04]  /*67e0*/  STL [R1+0x4], RZ ;  /* 0x000004ff01007387 */ /* 0x0005e80000100800 */
[----:B------:R2:W-:Y:S01]  /*67f0*/  STL [R1+0x40], R2 ;  /* 0x0000400201007387 */ /* 0x0005e20000100800 */
[----:B----4-:R-:W-:Y:S01]  /*6800*/  @P6 PLOP3.LUT P5, PT, P0, PT, PT, 0x8, 0x80 ;  /* 0x000000000080681c */ /* 0x010fe200007ae170 */
[----:B------:R-:W-:Y:S01]  /*6810*/  @!UPT UIADD3 URZ, UPT, UPT, URZ, URZ, URZ ;  /* 0x000000fffffff290 */ /* 0x000fe2000fffe0ff */
[----:B--2---:R-:W-:Y:S11]  /*6820*/  @!P6 BRA `(.L_x_110) ;  /* 0x000000040060e947 */ /* 0x004ff60003800000 */
[----:B------:R-:W-:Y:S01]  /*6830*/  ISETP.NE.U32.AND P0, PT, RZ, UR62, PT ;  /* 0x0000003eff007c0c */ /* 0x000fe2000bf05070 */
[----:B------:R-:W-:Y:S01]  /*6840*/  BSSY B0, `(.L_x_111) ;  /* 0x000000d000007945 */ /* 0x000fe20003800000 */
[----:B------:R-:W-:Y:S02]  /*6850*/  FSETP.NEU.AND P2, PT, R157, RZ, PT ;  /* 0x000000ff9d00720b */ /* 0x000fe40003f4d000 */
[----:B------:R-:W-:Y:S02]  /*6860*/  ISETP.NE.AND.EX P0, PT, RZ, UR63, PT, P0 ;  /* 0x0000003fff007c0c */ /* 0x000fe4000bf05300 */
[----:B------:R-:W-:Y:S02]  /*6870*/  LOP3.LUT P1, RZ, R17, 0xff, RZ, 0xc0, !PT ;  /* 0x000000ff11ff7812 */ /* 0x000fe4000782c0ff */
[----:B------:R-:W-:Y:S02]  /*6880*/  SEL R2, RZ, 0xffffffff, P2 ;  /* 0xffffffffff027807 */ /* 0x000fe40001000000 */
[----:B------:R-:W-:Y:S02]  /*6890*/  SEL R4, RZ, 0xffffffff, P0 ;  /* 0xffffffffff047807 */ /* 0x000fe40000000000 */
[----:B------:R-:W-:Y:S02]  /*68a0*/  LOP3.LUT R5, R5, 0x40, RZ, 0xc0, !PT ;  /* 0x0000004005057812 */ /* 0x000fe400078ec0ff */
[----:B------:R-:W-:Y:S04]  /*68b0*/  @P3 SEL R2, R4, R2, !P1 ;  /* 0x0000000204023207 */ /* 0x000fe80004800000 */
[----:B------:R-:W-:Y:S01]  /*68c0*/  LOP3.LUT R4, R2, 0x1, RZ, 0xc0, !PT ;  /* 0x0000000102047812 */ /* 0x000fe200078ec0ff */
[----:B------:R-:W-:Y:S06]  /*68d0*/  @!P5 BRA `(.L_x_112) ;  /* 0x00000000000cd947 */ /* 0x000fec0003800000 */
[----:B------:R-:W-:Y:S04]  /*68e0*/  SHF.L.U32 R2, R8, 0x1f, RZ ;  /* 0x0000001f08027819 */ /* 0x000fe800000006ff */
[----:B------:R-:W2:Y:S02]  /*68f0*/  SYNCS.PHASECHK.TRANS64.TRYWAIT P0, [R9+URZ+0xb0], R2 ;  /* 0x0000b002090075a7 */ /* 0x000ea400080011ff */
[----:B--2---:R-:W-:Y:S05]  /*6900*/  @!P0 BRA `(.L_x_113) ;  /* 0x0000004400fc8947 */ /* 0x004fea0003800000 */
.L_x_112:
[----:B------:R-:W-:Y:S05]  /*6910*/  BSYNC B0 ;  /* 0x0000000000007941 */ /* 0x000fea0003800000 */
.L_x_111:
[----:B------:R4:W5:Y:S01]  /*6920*/  LDL.LU R22, [R1+0x38] ;  /* 0x0000380001167983 */ /* 0x0009620000300800 */
[----:B------:R-:W-:Y:S02]  /*6930*/  ISETP.NE.U32.AND P0, PT, R4, 0x1, PT ;  /* 0x000000010400780c */ /* 0x000fe40003f05070 */
[----:B------:R-:W-:Y:S02]  /*6940*/  CS2R R10, SRZ ;  /* 0x00000000000a7805 */ /* 0x000fe4000001ff00 */
[----:B--2---:R-:W-:Y:S01]  /*6950*/  CS2R R8, SRZ ;  /* 0x0000000000087805 */ /* 0x004fe2000001ff00 */
[----:B------:R-:W2:Y:S01]  /*6960*/  LDL R12, [R1+0x40] ;  /* 0x00004000010c7983 */ /* 0x000ea20000100800 */
[----:B------:R-:W-:Y:S01]  /*6970*/  IMAD.MOV.U32 R23, RZ, RZ, RZ ;  /* 0x000000ffff177224 */ /* 0x000fe200078e00ff */
[----:B------:R-:W-:Y:S02]  /*6980*/  CS2R R20, SRZ ;  /* 0x0000000000147805 */ /* 0x000fe4000001ff00 */
[----:B------:R-:W-:Y:S02]  /*6990*/  CS2R R162, SRZ ;  /* 0x0000000000a27805 */ /* 0x000fe4000001ff00 */
[----:B------:R-:W-:Y:S02]  /*69a0*/  CS2R R160, SRZ ;  /* 0x0000000000a07805 */ /* 0x000fe4000001ff00 */
[----:B------:R-:W-:Y:S02]  /*69b0*/  CS2R R186, SRZ ;  /* 0x0000000000ba7805 */ /* 0x000fe4000001ff00 */
[----:B------:R-:W-:Y:S02]  /*69c0*/  CS2R R184, SRZ ;  /* 0x0000000000b87805 */ /* 0x000fe4000001ff00 */
[----:B------:R-:W-:Y:S02]  /*69d0*/  CS2R R210, SRZ ;  /* 0x0000000000d27805 */ /* 0x000fe4000001ff00 */
[----:B------:R-:W-:Y:S02]  /*69e0*/  CS2R R208, SRZ ;  /* 0x0000000000d07805 */ /* 0x000fe4000001ff00 */
[----:B------:R-:W-:Y:S01]  /*69f0*/  CS2R R234, SRZ ;  /* 0x0000000000ea7805 */ /* 0x000fe2000001ff00 */
[----:B------:R-:W1:Y:S01]  /*6a00*/  @P0 LDS.128 R8, [R0+0x8200] ;  /* 0x0082000000080984 */ /* 0x000e620000000c00 */
[----:B------:R-:W-:Y:S02]  /*6a10*/  CS2R R232, SRZ ;  /* 0x0000000000e87805 */ /* 0x000fe4000001ff00 */
[----:B------:R-:W-:Y:S02]  /*6a20*/  CS2R R174, SRZ ;  /* 0x0000000000ae7805 */ /* 0x000fe4000001ff00 */
[----:B------:R-:W-:Y:S01]  /*6a30*/  CS2R R172, SRZ ;  /* 0x0000000000ac7805 */ /* 0x000fe2000001ff00 */
[----:B------:R-:W-:Y:S01]  /*6a40*/  @P0 LDS.128 R160, [R0+0x200] ;  /* 0x0002000000a00984 */ /* 0x000fe20000000c00 */
        /* <DEDUP_REMOVED lines=11> */
[----:B------:R3:W-:Y:S01]  /*6b00*/  @P0 LDS.128 R232, [R0+0x6200] ;  /* 0x0062000000e80984 */ /* 0x0007e20000000c00 */
[----:B------:R-:W-:Y:S02]  /*6b10*/  CS2R R204, SRZ ;  /* 0x0000000000cc7805 */ /* 0x000fe4000001ff00 */
        /* <DEDUP_REMOVED lines=12> */
[----:B---3--:R-:W-:Y:S01]  /*6be0*/  IADD3 R0, PT, PT, -R5, 0x200, R0 ;  /* 0x0000020005007810 */ /* 0x008fe20007ffe100 */
[----:B-1----:R1:W-:Y:S04]  /*6bf0*/  STL.64 [R1], R8 ;  /* 0x0000000801007387 */ /* 0x0023e80000100a00 */
[----:B------:R3:W-:Y:S04]  /*6c00*/  STL.64 [R1+0x8], R10 ;  /* 0x0000080a01007387 */ /* 0x0007e80000100a00 */
[----:B------:R-:W-:Y:S04]  /*6c10*/  @P0 LDS.128 R172, [R0+0x20] ;  /* 0x0000200000ac0984 */ /* 0x000fe80000000c00 */
[----:B------:R-:W-:Y:S04]  /*6c20*/  @P0 LDS.128 R196, [R0+0x2020] ;  /* 0x0020200000c40984 */ /* 0x000fe80000000c00 */
[----:B------:R-:W-:Y:S04]  /*6c30*/  @P0 LDS.128 R220, [R0+0x4020] ;  /* 0x0040200000dc0984 */ /* 0x000fe80000000c00 */
[----:B------:R-:W-:Y:S01]  /*6c40*/  @P0 LDS.128 R240, [R0+0x6020] ;  /* 0x0060200000f00984 */ /* 0x000fe20000000c00 */
[----:B-1----:R-:W-:Y:S02]  /*6c50*/  CS2R R8, SRZ ;  /* 0x0000000000087805 */ /* 0x002fe4000001ff00 */
[----:B---3--:R-:W-:Y:S06]  /*6c60*/  CS2R R10, SRZ ;  /* 0x00000000000a7805 */ /* 0x008fec000001ff00 */
[----:B------:R-:W1:Y:S04]  /*6c70*/  @P0 LDS.128 R8, [R0+0x8020] ;  /* 0x0080200000080984 */ /* 0x000e680000000c00 */
[----:B-1----:R1:W-:Y:S04]  /*6c80*/  STL.64 [R1+0x20], R8 ;  /* 0x0000200801007387 */ /* 0x0023e80000100a00 */
[----:B------:R3:W-:Y:S01]  /*6c90*/  STL.64 [R1+0x28], R10 ;  /* 0x0000280a01007387 */ /* 0x0007e20000100a00 */
[----:B-1----:R-:W-:Y:S02]  /*6ca0*/  CS2R R8, SRZ ;  /* 0x0000000000087805 */ /* 0x002fe4000001ff00 */
[----:B---3--:R-:W-:Y:S06]  /*6cb0*/  CS2R R10, SRZ ;  /* 0x00000000000a7805 */ /* 0x008fec000001ff00 */
[----:B--2---:R-:W-:Y:S01]  /*6cc0*/  @P0 LDS.128 R8, [R12+0x8010] ;  /* 0x008010000c080984 */ /* 0x004fe20000000c00 */
[----:B------:R-:W-:Y:S03]  /*6cd0*/  IMAD.IADD R0, R12, 0x1, -R5 ;  /* 0x000000010c007824 */ /* 0x000fe600078e0a05 */
[----:B------:R-:W-:Y:S04]  /*6ce0*/  @P0 LDS.128 R164, [R12+0x10] ;  /* 0x000010000ca40984 */ /* 0x000fe80000000c00 */
[----:B-----5:R-:W1:Y:S04]  /*6cf0*/  @P0 LDS.128 R20, [R0+0x8030] ;  /* 0x0080300000140984 */ /* 0x020e680000000c00 */
[----:B------:R4:W2:Y:S04]  /*6d00*/  @P0 LDS.128 R180, [R0+0x30] ;  /* 0x0000300000b40984 */ /* 0x0008a80000000c00 */
[----:B------:R4:W3:Y:S04]  /*6d10*/  @P0 LDS.128 R204, [R0+0x2030] ;  /* 0x0020300000cc0984 */ /* 0x0008e80000000c00 */
[----:B------:R4:W2:Y:S04]  /*6d20*/  @P0 LDS.128 R228, [R0+0x4030] ;  /* 0x0040300000e40984 */ /* 0x0008a80000000c00 */
[----:B------:R4:W2:Y:S04]  /*6d30*/  @P0 LDS.128 R248, [R0+0x6030] ;  /* 0x0060300000f80984 */ /* 0x0008a80000000c00 */
[----:B------:R4:W2:Y:S04]  /*6d40*/  @P0 LDS.128 R192, [R12+0x2010] ;  /* 0x002010000cc00984 */ /* 0x0008a80000000c00 */
[----:B------:R4:W2:Y:S04]  /*6d50*/  @P0 LDS.128 R216, [R12+0x4010] ;  /* 0x004010000cd80984 */ /* 0x0008a80000000c00 */
[----:B------:R4:W2:Y:S04]  /*6d60*/  @P0 LDS.128 R236, [R12+0x6010] ;  /* 0x006010000cec0984 */ /* 0x0008a80000000c00 */
[----:B-1----:R4:W-:Y:S04]  /*6d70*/  STL.64 [R1+0x30], R20 ;  /* 0x0000301401007387 */ /* 0x0029e80000100a00 */
[----:B------:R4:W-:Y:S04]  /*6d80*/  STL.64 [R1+0x38], R22 ;  /* 0x0000381601007387 */ /* 0x0009e80000100a00 */
[----:B------:R4:W-:Y:S04]  /*6d90*/  STL.64 [R1+0x10], R8 ;  /* 0x0000100801007387 */ /* 0x0009e80000100a00 */
[----:B---3--:R4:W-:Y:S02]  /*6da0*/  STL.64 [R1+0x18], R10 ;  /* 0x0000180a01007387 */ /* 0x0089e40000100a00 */
.L_x_110:
[----:B------:R-:W-:Y:S05]  /*6db0*/  BSYNC B1 ;  /* 0x0000000000017941 */ /* 0x000fea0003800000 */
.L_x_109:
[----:B------:R-:W-:Y:S01]  /*6dc0*/  SHF.R.U32.HI R18, RZ, 0x5, R3 ;  /* 0x00000005ff127819 */ /* 0x000fe20000011603 */
[----:B----4-:R-:W-:Y:S04]  /*6dd0*/  IMAD.U32 R0, RZ, RZ, UR45 ;  /* 0x0000002dff007e24 */ /* 0x010fe8000f8e00ff */
[----:B------:R-:W-:Y:S05]  /*6de0*/  IMAD R17, R0, 0xa0, R16 ;  /* 0x000000a000117824 */ /* 0x000fea00078e0210 */
[----:B------:R-:W-:Y:S04]  /*6df0*/  SHF.R.U32.HI R0, RZ, 0x15, R17 ;  /* 0x00000015ff007819 */ /* 0x000fe80000011611 */
[----:B------:R-:W-:Y:S01]  /*6e00*/  LOP3.LUT P0, RZ, R0, 0x3, R18, 0x48, !PT ;  /* 0x0000000300ff7812 */ /* 0x000fe20007804812 */
[----:B------:R-:W-:Y:S01]  /*6e10*/  @!UPT UIADD3 URZ, UPT, UPT, URZ, URZ, URZ ;  /* 0x000000fffffff290 */ /* 0x000fe2000fffe0ff */
[----:B-1----:R-:W-:Y:S11]  /*6e20*/  @P4 BRA `(.L_x_114) ;  /* 0x0000000000084947 */ /* 0x002ff60003800000 */
[----:B------:R-:W1:Y:S02]  /*6e30*/  SYNCS.PHASECHK.TRANS64.TRYWAIT P1, [R7+URZ+0x100], R6 ;  /* 0x00010006070075a7 */ /* 0x000e6400080211ff */
[----:B-1----:R-:W-:Y:S05]  /*6e40*/  @!P1 BRA `(.L_x_115) ;  /* 0x0000004000c09947 */ /* 0x002fea0003800000 */
.L_x_114:
[----:B------:R-:W-:Y:S05]  /*6e50*/  @!P0 BRA `(.L_x_116) ;  /* 0x0000000000408947 */ /* 0x000fea0003800000 */
[----:B------:R-:W4:Y:S01]  /*6e60*/  LDCU.64 UR8, c[0x4][0x70] ;  /* 0x01000e00ff0877ac */ /* 0x000f220008000a00 */
[----:B------:R-:W-:Y:S01]  /*6e70*/  MOV R3, 0x0 ;  /* 0x0000000000037802 */ /* 0x000fe20000000f00 */
[----:B------:R-:W-:Y:S02]  /*6e80*/  HFMA2 R12, -RZ, RZ, 0, 5.9604644775390625e-08 ;  /* 0x00000001ff0c7431 */ /* 0x000fe400000001ff */
[----:B------:R-:W-:Y:S02]  /*6e90*/  IMAD.MOV.U32 R8, RZ, RZ, 0x192 ;  /* 0x00000192ff087424 */ /* 0x000fe400078e00ff */
[----:B------:R-:W-:Y:S01]  /*6ea0*/  IMAD.MOV.U32 R13, RZ, RZ, RZ ;  /* 0x000000ffff0d7224 */ /* 0x000fe200078e00ff */
[----:B------:R-:W1:Y:S01]  /*6eb0*/  LDCU.64 UR6, c[0x4][0x78] ;  /* 0x01000f00ff0677ac */ /* 0x000e620008000a00 */
[----:B------:R-:W2:Y:S01]  /*6ec0*/  LDC.64 R2, c[0x4][R3] ;  /* 0x0100000003027b82 */ /* 0x000ea20000000a00 */
[----:B------:R-:W5:Y:S01]  /*6ed0*/  LDCU.64 UR4, c[0x4][0x10] ;  /* 0x01000200ff0477ac */ /* 0x000f620008000a00 */
[----:B----4-:R-:W-:Y:S01]  /*6ee0*/  MOV R5, UR9 ;  /* 0x0000000900057c02 */ /* 0x010fe20008000f00 */
[----:B------:R-:W-:Y:S01]  /*6ef0*/  IMAD.U32 R4, RZ, RZ, UR8 ;  /* 0x00000008ff047e24 */ /* 0x000fe2000f8e00ff */
[----:B-1----:R-:W-:Y:S01]  /*6f00*/  MOV R7, UR7 ;  /* 0x0000000700077c02 */ /* 0x002fe20008000f00 */
[----:B------:R-:W-:Y:S01]  /*6f10*/  IMAD.U32 R6, RZ, RZ, UR6 ;  /* 0x00000006ff067e24 */ /* 0x000fe2000f8e00ff */
[----:B-----5:R-:W-:Y:S01]  /*6f20*/  MOV R11, UR5 ;  /* 0x00000005000b7c02 */ /* 0x020fe20008000f00 */
[----:B------:R-:W-:Y:S02]  /*6f30*/  IMAD.U32 R10, RZ, RZ, UR4 ;  /* 0x00000004ff0a7e24 */ /* 0x000fe4000f8e00ff */
[----:B------:R-:W-:Y:S07]  /*6f40*/  LEPC R20, `(.L_x_116) ;  /* 0x000000001014794e */ /* 0x000fee0000000000 */
[----:B--23--:R-:W-:Y:S05]  /*6f50*/  CALL.ABS.NOINC R2 ;  /* 0x0000000002007343 */ /* 0x00cfea0003c00000 */
.L_x_116:
[----:B------:R-:W-:Y:S05]  /*6f60*/  WARPSYNC.ALL ;  /* 0x0000000000007948 */ /* 0x000fea0003800000 */
[C---:B------:R-:W-:Y:S01]  /*6f70*/  R2UR UR4, R17.reuse ;  /* 0x00000000110472ca */ /* 0x040fe200000e0000 */
[----:B------:R-:W-:Y:S05]  /*6f80*/  VIADD R0, R17, 0x20 ;  /* 0x0000002011007836 */ /* 0x000fea0000000000 */
[----:B------:R-:W-:Y:S04]  /*6f90*/  SHF.R.U32.HI R0, RZ, 0x15, R0 ;  /* 0x00000015ff007819 */ /* 0x000fe80000011600 */
[----:B------:R-:W-:Y:S03]  /*6fa0*/  LOP3.LUT P0, RZ, R0, 0x3, R18, 0x48, !PT ;  /* 0x0000000300ff7812 */ /* 0x000fe60007804812 */
[----:B------:R-:W4:Y:S10]  /*6fb0*/  LDTM.x32 R120, tmem[UR4] ;  /* 0x00000004007879ee */ /* 0x000f3400082c0000 */
[----:B----4-:R-:W-:Y:S05]  /*6fc0*/  @!P0 BRA `(.L_x_117) ;  /* 0x0000000000408947 */ /* 0x010fea0003800000 */
        /* <DEDUP_REMOVED lines=16> */
.L_x_117:
[----:B------:R-:W-:Y:S05]  /*70d0*/  WARPSYNC.ALL ;  /* 0x0000000000007948 */ /* 0x000fea0003800000 */
[C---:B------:R-:W-:Y:S01]  /*70e0*/  R2UR UR4, R17.reuse ;  /* 0x00000000110472ca */ /* 0x040fe200000e0000 */
[----:B------:R-:W-:Y:S05]  /*70f0*/  VIADD R0, R17, 0x40 ;  /* 0x0000004011007836 */ /* 0x000fea0000000000 */
[----:B------:R-:W-:Y:S04]  /*7100*/  SHF.R.U32.HI R0, RZ, 0x15, R0 ;  /* 0x00000015ff007819 */ /* 0x000fe80000011600 */
[----:B------:R-:W-:Y:S03]  /*7110*/  LOP3.LUT P0, RZ, R0, 0x3, R18, 0x48, !PT ;  /* 0x0000000300ff7812 */ /* 0x000fe60007804812 */
[----:B------:R-:W4:Y:S10]  /*7120*/  LDTM.x32 R88, tmem[UR4+0x20] ;  /* 0x00002004005879ee */ /* 0x000f3400082c0000 */
        /* <DEDUP_REMOVED lines=17> */
.L_x_118:
        /* <DEDUP_REMOVED lines=23> */
.L_x_119:
        /* <DEDUP_REMOVED lines=23> */
.L_x_120:
[----:B------:R-:W4:Y:S01]  /*7520*/  S2R R156, SR_TID.X ;  /* 0x00000000009c7919 */ /* 0x000f220000002100 */
[----:B------:R-:W-:Y:S05]  /*7530*/  WARPSYNC.ALL ;  /* 0x0000000000007948 */ /* 0x000fea0003800000 */
[C---:B----4-:R-:W-:Y:S02]  /*7540*/  LOP3.LUT P1, R0, R156.reuse, 0x60, RZ, 0xc0, !PT ;  /* 0x000000609c007812 */ /* 0x050fe4000782c0ff */
[C---:B------:R-:W-:Y:S01]  /*7550*/  SHF.L.U32 R5, R156.reuse, 0x5, RZ ;  /* 0x000000059c057819 */ /* 0x040fe200000006ff */
[----:B------:R-:W4:Y:S01]  /*7560*/  LDL.LU R224, [R1+0x40] ;  /* 0x0000400001e07983 */ /* 0x000f220000300800 */
[----:B------:R-:W-:Y:S01]  /*7570*/  SHF.L.U32 R4, R156, 0x2, RZ ;  /* 0x000000029c047819 */ /* 0x000fe200000006ff */
[----:B------:R-:W5:Y:S01]  /*7580*/  S2UR UR6, SR_CgaCtaId ;  /* 0x00000000000679c3 */ /* 0x000f620000008800 */
[----:B------:R-:W-:Y:S01]  /*7590*/  LOP3.LUT R3, R5, 0xc0, RZ, 0xc0, !PT ;  /* 0x000000c005037812 */ /* 0x000fe200078ec0ff */
[C---:B---3--:R-:W-:Y:S01]  /*75a0*/  FMUL R2, R155.reuse, R121 ;  /* 0x000000799b027220 */ /* 0x048fe20000400000 */
[----:B------:R-:W-:Y:S01]  /*75b0*/  ISETP.NE.AND P0, PT, R0, RZ, PT ;  /* 0x000000ff0000720c */ /* 0x000fe20003f05270 */
[----:B------:R-:W-:Y:S01]  /*75c0*/  FMUL R0, R155, R120 ;  /* 0x000000789b007220 */ /* 0x000fe20000400000 */
[----:B------:R-:W-:Y:S01]  /*75d0*/  LOP3.LUT R4, R3, 0x18, R4, 0xf8, !PT ;  /* 0x0000001803047812 */ /* 0x000fe200078ef804 */
[C---:B------:R-:W-:Y:S01]  /*75e0*/  FMUL R3, R155.reuse, R122 ;  /* 0x0000007a9b037220 */ /* 0x040fe20000400000 */
[C---:B-1----:R-:W-:Y:S01]  /*75f0*/  SHF.L.U32 R6, R160.reuse, 0x10, RZ ;  /* 0x00000010a0067819 */ /* 0x042fe200000006ff */
[C---:B------:R-:W-:Y:S01]  /*7600*/  FMUL R15, R155.reuse, R141 ;  /* 0x0000008d9b0f7220 */ /* 0x040fe20000400000 */
[----:B------:R-:W-:Y:S01]  /*7610*/  LOP3.LUT R7, R160, 0xffff0000, RZ, 0xc0, !PT ;  /* 0xffff0000a0077812 */ /* 0x000fe200078ec0ff */
[----:B------:R-:W-:Y:S01]  /*7620*/  FMUL R18, R155, R143 ;  /* 0x0000008f9b127220 */ /* 0x000fe20000400000 */
[----:B------:R-:W-:Y:S01]  /*7630*/  SHF.L.U32 R8, R161, 0x10, RZ ;  /* 0x00000010a1087819 */ /* 0x000fe200000006ff */
[----:B------:R-:W-:Y:S01]  /*7640*/  FMUL R19, R155, R144 ;  /* 0x000000909b137220 */ /* 0x000fe20000400000 */
[----:B------:R-:W-:Y:S01]  /*7650*/  LOP3.LUT R10, R161, 0xffff0000, RZ, 0xc0, !PT ;  /* 0xffff0000a10a7812 */ /* 0x000fe200078ec0ff */
[C---:B------:R-:W-:Y:S01]  /*7660*/  FMUL R20, R155.reuse, R145 ;  /* 0x000000919b147220 */ /* 0x040fe20000400000 */
[----:B------:R-:W-:Y:S01]  /*7670*/  LOP3.LUT R9, R4, 0xf20, R5, 0xf8, !PT ;  /* 0x00000f2004097812 */ /* 0x000fe200078ef805 */
[C---:B------:R-:W-:Y:S01]  /*7680*/  FMUL R4, R155.reuse, R123 ;  /* 0x0000007b9b047220 */ /* 0x040fe20000400000 */
[C---:B------:R-:W-:Y:S01]  /*7690*/  SHF.L.U32 R11, R162.reuse, 0x10, RZ ;  /* 0x00000010a20b7819 */ /* 0x040fe200000006ff */
[----:B------:R-:W-:Y:S01]  /*76a0*/  FMUL R5, R155, R124 ;  /* 0x0000007c9b057220 */ /* 0x000fe20000400000 */
[----:B------:R-:W-:Y:S01]  /*76b0*/  LOP3.LUT R12, R162, 0xffff0000, RZ, 0xc0, !PT ;  /* 0xffff0000a20c7812 */ /* 0x000fe200078ec0ff */
[----:B------:R-:W-:Y:S01]  /*76c0*/  FFMA R0, R157, R6, R0 ;  /* 0x000000069d007223 */ /* 0x000fe20000000000 */
[C---:B------:R-:W-:Y:S01]  /*76d0*/  SHF.L.U32 R13, R163.reuse, 0x10, RZ ;  /* 0x00000010a30d7819 */ /* 0x040fe200000006ff */
[----:B------:R-:W-:Y:S01]  /*76e0*/  UMOV UR4, 0x400 ;  /* 0x0000040000047882 */ /* 0x000fe20000000000 */
[----:B------:R-:W-:Y:S01]  /*76f0*/  LOP3.LUT R14, R163, 0xffff0000, RZ, 0xc0, !PT ;  /* 0xffff0000a30e7812 */ /* 0x000fe200078ec0ff */
[----:B------:R-:W-:Y:S01]  /*7700*/  FMUL R6, R155, R125 ;  /* 0x0000007d9b067220 */ /* 0x000fe20000400000 */
[C---:B------:R-:W-:Y:S01]  /*7710*/  SHF.L.U32 R158, R164.reuse, 0x10, RZ ;  /* 0x00000010a49e7819 */ /* 0x040fe200000006ff */
[C---:B------:R-:W-:Y:S01]  /*7720*/  FFMA R2, R157.reuse, R7, R2 ;  /* 0x000000079d027223 */ /* 0x040fe20000000002 */
[----:B------:R-:W-:Y:S01]  /*7730*/  LOP3.LUT R159, R164, 0xffff0000, RZ, 0xc0, !PT ;  /* 0xffff0000a49f7812 */ /* 0x000fe200078ec0ff */
[----:B------:R-:W-:Y:S01]  /*7740*/  FFMA R3, R157, R8, R3 ;  /* 0x000000089d037223 */ /* 0x000fe20000000003 */
[----:B------:R-:W-:Y:S01]  /*7750*/  SHF.L.U32 R160, R165, 0x10, RZ ;  /* 0x00000010a5a07819 */ /* 0x000fe200000006ff */
[C---:B------:R-:W-:Y:S01]  /*7760*/  FFMA R4, R157.reuse, R10, R4 ;  /* 0x0000000a9d047223 */ /* 0x040fe20000000004 */
[----:B------:R-:W-:Y:S01]  /*7770*/  F2FP.BF16.F32.PACK_AB R176, R2, R0 ;  /* 0x0000000002b0723e */ /* 0x000fe200000010ff */
[----:B------:R-:W-:Y:S01]  /*7780*/  FFMA R5, R157, R11, R5 ;  /* 0x0000000b9d057223 */ /* 0x000fe20000000005 */
[----:B------:R-:W-:Y:S01]  /*7790*/  LOP3.LUT R161, R165, 0xffff0000, RZ, 0xc0, !PT ;  /* 0xffff0000a5a17812 */ /* 0x000fe200078ec0ff */
[----:B------:R-:W-:Y:S01]  /*77a0*/  FMUL R7, R155, R126 ;  /* 0x0000007e9b077220 */ /* 0x000fe20000400000 */
[----:B------:R-:W-:Y:S01]  /*77b0*/  F2FP.BF16.F32.PACK_AB R177, R4, R3 ;  /* 0x0000000304b1723e */ /* 0x000fe200000010ff */
[----:B------:R-:W-:Y:S01]  /*77c0*/  FFMA R6, R157, R12, R6 ;  /* 0x0000000c9d067223 */ /* 0x000fe20000000006 */
[----:B------:R-:W-:Y:S01]  /*77d0*/  R2UR UR5, R17 ;  /* 0x00000000110572ca */ /* 0x000fe200000e0000 */
[C---:B------:R-:W-:Y:S01]  /*77e0*/  FMUL R8, R155.reuse, R127 ;  /* 0x0000007f9b087220 */ /* 0x040fe20000400000 */
[----:B------:R-:W-:Y:S01]  /*77f0*/  SHF.L.U32 R162, R166, 0x10, RZ ;  /* 0x00000010a6a27819 */ /* 0x000fe200000006ff */
[C---:B------:R-:W-:Y:S01]  /*7800*/  FMUL R0, R155.reuse, R128 ;  /* 0x000000809b007220 */ /* 0x040fe20000400000 */
[----:B------:R-:W-:Y:S01]  /*7810*/  F2FP.BF16.F32.PACK_AB R178, R6, R5 ;  /* 0x0000000506b2723e */ /* 0x000fe200000010ff */
[C---:B------:R-:W-:Y:S01]  /*7820*/  FMUL R2, R155.reuse, R129 ;  /* 0x000000819b027220 */ /* 0x040fe20000400000 */
[----:B------:R-:W-:Y:S01]  /*7830*/  LOP3.LUT R163, R166, 0xffff0000, RZ, 0xc0, !PT ;  /* 0xffff0000a6a37812 */ /* 0x000fe200078ec0ff */
[----:B------:R-:W-:Y:S01]  /*7840*/  FMUL R3, R155, R130 ;  /* 0x000000829b037220 */ /* 0x000fe20000400000 */
[----:B------:R-:W-:Y:S01]  /*7850*/  MOV R10, UR44 ;  /* 0x0000002c000a7c02 */ /* 0x000fe20008000f00 */
[----:B------:R-:W-:Y:S01]  /*7860*/  FFMA R7, R157, R13, R7 ;  /* 0x0000000d9d077223 */ /* 0x000fe20000000007 */
[----:B------:R-:W-:Y:S01]  /*7870*/  SHF.L.U32 R164, R167, 0x10, RZ ;  /* 0x00000010a7a47819 */ /* 0x000fe200000006ff */
[----:B------:R-:W-:Y:S01]  /*7880*/  FMUL R4, R155, R131 ;  /* 0x000000839b047220 */ /* 0x000fe20000400000 */
[----:B------:R-:W-:Y:S01]  /*7890*/  LOP3.LUT R165, R167, 0xffff0000, RZ, 0xc0, !PT ;  /* 0xffff0000a7a57812 */ /* 0x000fe200078ec0ff */
[----:B------:R-:W-:Y:S01]  /*78a0*/  FFMA R8, R157, R14, R8 ;  /* 0x0000000e9d087223 */ /* 0x000fe20000000008 */
[C---:B------:R-:W-:Y:S01]  /*78b0*/  SHF.L.U32 R166, R172.reuse, 0x10, RZ ;  /* 0x00000010aca67819 */ /* 0x040fe200000006ff */
[----:B------:R-:W-:Y:S01]  /*78c0*/  FMUL R5, R155, R132 ;  /* 0x000000849b057220 */ /* 0x000fe20000400000 */
[----:B------:R-:W-:Y:S01]  /*78d0*/  LOP3.LUT R167, R172, 0xffff0000, RZ, 0xc0, !PT ;  /* 0xffff0000aca77812 */ /* 0x000fe200078ec0ff */
[----:B------:R-:W-:Y:S01]  /*78e0*/  FFMA R0, R157, R158, R0 ;  /* 0x0000009e9d007223 */ /* 0x000fe20000000000 */
[----:B------:R-:W-:Y:S01]  /*78f0*/  F2FP.BF16.F32.PACK_AB R179, R8, R7 ;  /* 0x0000000708b3723e */ /* 0x000fe200000010ff */
[----:B------:R-:W-:Y:S01]  /*7900*/  FMUL R6, R155, R133 ;  /* 0x000000859b067220 */ /* 0x000fe20000400000 */
[----:B------:R-:W-:Y:S01]  /*7910*/  SHF.L.U32 R168, R173, 0x10, RZ ;  /* 0x00000010ada87819 */ /* 0x000fe200000006ff */
[----:B------:R-:W-:Y:S01]  /*7920*/  FFMA R2, R157, R159, R2 ;  /* 0x0000009f9d027223 */ /* 0x000fe20000000002 */
[----:B------:R-:W-:Y:S01]  /*7930*/  LOP3.LUT R169, R173, 0xffff0000, RZ, 0xc0, !PT ;  /* 0xffff0000ada97812 */ /* 0x000fe200078ec0ff */
[C---:B------:R-:W-:Y:S01]  /*7940*/  FFMA R3, R157.reuse, R160, R3 ;  /* 0x000000a09d037223 */ /* 0x040fe20000000003 */
[C---:B------:R-:W-:Y:S01]  /*7950*/  SHF.L.U32 R170, R174.reuse, 0x10, RZ ;  /* 0x00000010aeaa7819 */ /* 0x040fe200000006ff */
[C---:B------:R-:W-:Y:S01]  /*7960*/  FFMA R4, R157.reuse, R161, R4 ;  /* 0x000000a19d047223 */ /* 0x040fe20000000004 */
[----:B------:R-:W-:Y:S01]  /*7970*/  LOP3.LUT R171, R174, 0xffff0000, RZ, 0xc0, !PT ;  /* 0xffff0000aeab7812 */ /* 0x000fe200078ec0ff */
[----:B------:R-:W-:Y:S01]  /*7980*/  FFMA R5, R157, R162, R5 ;  /* 0x000000a29d057223 */ /* 0x000fe20000000005 */
[----:B------:R-:W-:Y:S01]  /*7990*/  SHF.L.U32 R172, R175, 0x10, RZ ;  /* 0x00000010afac7819 */ /* 0x000fe200000006ff */
[----:B------:R-:W-:Y:S01]  /*79a0*/  FMUL R7, R155, R134 ;  /* 0x000000869b077220 */ /* 0x000fe20000400000 */
[----:B------:R-:W-:Y:S01]  /*79b0*/  LOP3.LUT R173, R175, 0xffff0000, RZ, 0xc0, !PT ;  /* 0xffff0000afad7812 */ /* 0x000fe200078ec0ff */
[----:B------:R-:W-:Y:S01]  /*79c0*/  FFMA R6, R157, R163, R6 ;  /* 0x000000a39d067223 */ /* 0x000fe20000000006 */
[----:B------:R-:W-:Y:S01]  /*79d0*/  F2FP.BF16.F32.PACK_AB R200, R2, R0 ;  /* 0x0000000002c8723e */ /* 0x000fe200000010ff */
[C---:B------:R-:W-:Y:S01]  /*79e0*/  FMUL R8, R155.reuse, R135 ;  /* 0x000000879b087220 */ /* 0x040fe20000400000 */
[----:B------:R-:W-:Y:S01]  /*79f0*/  F2FP.BF16.F32.PACK_AB R201, R4, R3 ;  /* 0x0000000304c9723e */ /* 0x000fe200000010ff */
[C---:B------:R-:W-:Y:S01]  /*7a00*/  FMUL R11, R155.reuse, R137 ;  /* 0x000000899b0b7220 */ /* 0x040fe20000400000 */
[----:B------:R-:W-:Y:S01]  /*7a10*/  F2FP.BF16.F32.PACK_AB R202, R6, R5 ;  /* 0x0000000506ca723e */ /* 0x000fe200000010ff */
[----:B------:R-:W-:Y:S01]  /*7a20*/  FMUL R12, R155, R138 ;  /* 0x0000008a9b0c7220 */ /* 0x000fe20000400000 */
[C---:B--2---:R-:W-:Y:S01]  /*7a30*/  SHF.L.U32 R174, R180.reuse, 0x10, RZ ;  /* 0x00000010b4ae7819 */ /* 0x044fe200000006ff */
[----:B------:R-:W-:Y:S01]  /*7a40*/  FFMA R7, R157, R164, R7 ;  /* 0x000000a49d077223 */ /* 0x000fe20000000007 */
[----:B------:R-:W-:Y:S01]  /*7a50*/  LOP3.LUT R175, R180, 0xffff0000, RZ, 0xc0, !PT ;  /* 0xffff0000b4af7812 */ /* 0x000fe200078ec0ff */
[----:B------:R-:W-:Y:S01]  /*7a60*/  FMUL R13, R155, R139 ;  /* 0x0000008b9b0d7220 */ /* 0x000fe20000400000 */
[----:B------:R-:W-:Y:S01]  /*7a70*/  SHF.L.U32 R180, R183, 0x10, RZ ;  /* 0x00000010b7b47819 */ /* 0x000fe200000006ff */
[C---:B------:R-:W-:Y:S01]  /*7a80*/  FMUL R14, R155.reuse, R140 ;  /* 0x0000008c9b0e7220 */ /* 0x040fe20000400000 */
[C---:B------:R-:W-:Y:S01]  /*7a90*/  SHF.L.U32 R158, R184.reuse, 0x10, RZ ;  /* 0x00000010b89e7819 */ /* 0x040fe200000006ff */
[C---:B------:R-:W-:Y:S01]  /*7aa0*/  FMUL R17, R155.reuse, R142 ;  /* 0x0000008e9b117220 */ /* 0x040fe20000400000 */
[----:B------:R-:W-:Y:S01]  /*7ab0*/  LOP3.LUT R159, R184, 0xffff0000, RZ, 0xc0, !PT ;  /* 0xffff0000b89f7812 */ /* 0x000fe200078ec0ff */
[----:B------:R-:W-:Y:S01]  /*7ac0*/  FMUL R21, R155, R146 ;  /* 0x000000929b157220 */ /* 0x000fe20000400000 */
[----:B------:R-:W-:Y:S01]  /*7ad0*/  SHF.L.U32 R244, R249, 0x10, RZ ;  /* 0x00000010f9f47819 */ /* 0x000fe200000006ff */
[----:B------:R-:W-:Y:S01]  /*7ae0*/  FMUL R22, R155, R147 ;  /* 0x000000939b167220 */ /* 0x000fe20000400000 */
[----:B------:R-:W-:Y:S01]  /*7af0*/  LOP3.LUT R245, R249, 0xffff0000, RZ, 0xc0, !PT ;  /* 0xffff0000f9f57812 */ /* 0x000fe200078ec0ff */
[----:B------:R-:W-:Y:S01]  /*7b00*/  FMUL R23, R155, R148 ;  /* 0x000000949b177220 */ /* 0x000fe20000400000 */
[----:B------:R-:W-:Y:S01]  /*7b10*/  LOP3.LUT R249, R251, 0xffff0000, RZ, 0xc0, !PT ;  /* 0xffff0000fbf97812 */ /* 0x000fe200078ec0ff */
[C---:B------:R-:W-:Y:S01]  /*7b20*/  FMUL R152, R155.reuse, R149 ;  /* 0x000000959b987220 */ /* 0x040fe20000400000 */
[C---:B------:R-:W-:Y:S01]  /*7b30*/  SHF.L.U32 R246, R250.reuse, 0x10, RZ ;  /* 0x00000010faf67819 */ /* 0x040fe200000006ff */
[C---:B------:R-:W-:Y:S01]  /*7b40*/  FMUL R153, R155.reuse, R150 ;  /* 0x000000969b997220 */ /* 0x040fe20000400000 */
[----:B------:R-:W-:Y:S01]  /*7b50*/  LOP3.LUT R247, R250, 0xffff0000, RZ, 0xc0, !PT ;  /* 0xffff0000faf77812 */ /* 0x000fe200078ec0ff */
[----:B------:R-:W-:Y:S01]  /*7b60*/  FMUL R154, R155, R151 ;  /* 0x000000979b9a7220 */ /* 0x000fe20000400000 */
[----:B------:R-:W-:Y:S01]  /*7b70*/  SHF.L.U32 R184, R186, 0x10, RZ ;  /* 0x00000010bab87819 */ /* 0x000fe200000006ff */
[----:B------:R-:W-:Y:S01]  /*7b80*/  FFMA R8, R157, R165, R8 ;  /* 0x000000a59d087223 */ /* 0x000fe20000000008 */
[C---:B------:R-:W-:Y:S01]  /*7b90*/  SHF.L.U32 R160, R192.reuse, 0x10, RZ ;  /* 0x00000010c0a07819 */ /* 0x040fe200000006ff */
[C---:B------:R-:W-:Y:S01]  /*7ba0*/  FMUL R5, R155.reuse, R92 ;  /* 0x0000005c9b057220 */ /* 0x040fe20000400000 */
[----:B------:R-:W-:Y:S01]  /*7bb0*/  LOP3.LUT R161, R192, 0xffff0000, RZ, 0xc0, !PT ;  /* 0xffff0000c0a17812 */ /* 0x000fe200078ec0ff */
[C---:B------:R-:W-:Y:S01]  /*7bc0*/  FMUL R92, R155.reuse, R100 ;  /* 0x000000649b5c7220 */ /* 0x040fe20000400000 */
[----:B------:R-:W-:Y:S01]  /*7bd0*/  F2FP.BF16.F32.PACK_AB R203, R8, R7 ;  /* 0x0000000708cb723e */ /* 0x000fe200000010ff */
[----:B------:R-:W-:Y:S01]  /*7be0*/  FMUL R100, R155, R108 ;  /* 0x0000006c9b647220 */ /* 0x000fe20000400000 */
[----:B------:R-:W-:Y:S01]  /*7bf0*/  SHF.L.U32 R162, R193, 0x10, RZ ;  /* 0x00000010c1a27819 */ /* 0x000fe200000006ff */
[C---:B------:R-:W-:Y:S01]  /*7c00*/  FMUL R108, R155.reuse, R116 ;  /* 0x000000749b6c7220 */ /* 0x040fe20000400000 */
[----:B------:R-:W-:Y:S01]  /*7c10*/  SHF.L.U32 R116, R156, 0x4, RZ ;  /* 0x000000049c747819 */ /* 0x000fe200000006ff */
[----:B------:R-:W-:Y:S01]  /*7c20*/  FMUL R0, R155, R88 ;  /* 0x000000589b007220 */ /* 0x000fe20000400000 */
[----:B------:R-:W-:Y:S01]  /*7c30*/  LOP3.LUT R188, R193, 0xffff0000, RZ, 0xc0, !PT ;  /* 0xffff0000c1bc7812 */ /* 0x000fe200078ec0ff */
[C---:B------:R-:W-:Y:S01]  /*7c40*/  FMUL R2, R155.reuse, R89 ;  /* 0x000000599b027220 */ /* 0x040fe20000400000 */
[----:B------:R-:W-:Y:S01]  /*7c50*/  LOP3.LUT R116, R116, 0x40, RZ, 0xc0, !PT ;  /* 0x0000004074747812 */ /* 0x000fe200078ec0ff */
        /* <DEDUP_REMOVED lines=34> */
[----:B------:R-:W-:Y:S01]  /*7e80*/  FMUL R110, R155, R118 ;  /* 0x000000769b6e7220 */ /* 0x000fe20000400000 */
[----:B------:R-:W-:Y:S01]  /*7e90*/  LOP3.LUT R214, R218, 0xffff0000, RZ, 0xc0, !PT ;  /* 0xffff0000dad67812 */ /* 0x000fe200078ec0ff */
[----:B------:R-:W2:Y:S01]  /*7ea0*/  LDL.LU R118, [R1] ;  /* 0x0000000001767983 */ /* 0x000ea20000300800 */
[----:B------:R-:W-:Y:S01]  /*7eb0*/  SHF.L.U32 R215, R219, 0x10, RZ ;  /* 0x00000010dbd77819 */ /* 0x000fe200000006ff */
[C---:B------:R-:W-:Y:S01]  /*7ec0*/  FMUL R8, R155.reuse, R95 ;  /* 0x0000005f9b087220 */ /* 0x040fe20000400000 */
[----:B------:R-:W-:Y:S01]  /*7ed0*/  SHF.L.U32 R218, R222, 0x10, RZ ;  /* 0x00000010deda7819 */ /* 0x000fe200000006ff */
[C---:B------:R-:W-:Y:S01]  /*7ee0*/  FMUL R95, R155.reuse, R103 ;  /* 0x000000679b5f7220 */ /* 0x040fe20000400000 */
[----:B------:R-:W-:Y:S01]  /*7ef0*/  SHF.L.U32 R156, R228, 0x10, RZ ;  /* 0x00000010e49c7819 */ /* 0x000fe200000006ff */
[C---:B------:R-:W-:Y:S01]  /*7f00*/  FMUL R103, R155.reuse, R111 ;  /* 0x0000006f9b677220 */ /* 0x040fe20000400000 */
[----:B------:R-:W-:Y:S01]  /*7f10*/  LOP3.LUT R226, R230, 0xffff0000, RZ, 0xc0, !PT ;  /* 0xffff0000e6e27812 */ /* 0x000fe200078ec0ff */
[----:B------:R-:W-:Y:S01]  /*7f20*/  FMUL R111, R155, R119 ;  /* 0x000000779b6f7220 */ /* 0x000fe20000400000 */
[----:B------:R-:W-:Y:S01]  /*7f30*/  SHF.L.U32 R227, R231, 0x10, RZ ;  /* 0x00000010e7e37819 */ /* 0x000fe200000006ff */
[C---:B------:R-:W-:Y:S01]  /*7f40*/  FMUL R6, R155.reuse, R93 ;  /* 0x0000005d9b067220 */ /* 0x040fe20000400000 */
[C---:B------:R-:W-:Y:S01]  /*7f50*/  FMUL R93, R155.reuse, R101 ;  /* 0x000000659b5d7220 */ /* 0x040fe20000400000 */
[C---:B------:R-:W-:Y:S01]  /*7f60*/  FMUL R101, R155.reuse, R109 ;  /* 0x0000006d9b657220 */ /* 0x040fe20000400000 */
[----:B------:R-:W-:Y:S01]  /*7f70*/  FMUL R109, R155, R117 ;  /* 0x000000759b6d7220 */ /* 0x000fe20000400000 */
[----:B------:R-:W-:Y:S01]  /*7f80*/  UIADD3 UR10, UPT, UPT, UR44, 0x1, URZ ;  /* 0x000000012c0a7890 */ /* 0x000fe2000fffe0ff */
[----:B------:R-:W-:Y:S01]  /*7f90*/  BSSY.RECONVERGENT B0, `(.L_x_121) ;  /* 0x000021c000007945 */ /* 0x000fe20003800200 */
[----:B-----5:R-:W-:Y:S04]  /*7fa0*/  ULEA UR4, UR6, UR4, 0x18 ;  /* 0x0000000406047291 */ /* 0x020fe8000f8ec0ff */
[----:B------:R-:W-:Y:S02]  /*7fb0*/  ULEA UR7, UR45, UR4, 0x3 ;  /* 0x000000042d077291 */ /* 0x000fe4000f8e18ff */
[----:B------:R-:W-:Y:S02]  /*7fc0*/  LEA R9, R9, UR4, 0x1 ;  /* 0x0000000409097c11 */ /* 0x000fe4000f8e08ff */
[----:B------:R-:W-:Y:S03]  /*7fd0*/  UIADD3 UR7, UPT, UPT, UR7, 0x118, URZ ;  /* 0x0000011807077890 */ /* 0x000fe6000fffe0ff */
[----:B------:R-:W-:Y:S01]  /*7fe0*/  IMAD R9, R10, 0xa000, R9 ;  /* 0x0000a0000a097824 */ /* 0x000fe200078e0209 */
[----:B------:R-:W-:Y:S01]  /*7ff0*/  ULOP3.LUT UR7, UR7, 0xfefffff8, URZ, 0xc0, !UPT ;  /* 0xfefffff807077892 */ /* 0x000fe2000f8ec0ff */
[----:B------:R-:W-:Y:S02]  /*8000*/  FMUL R10, R155, R136 ;  /* 0x000000889b0a7220 */ /* 0x000fe40000400000 */
[----:B------:R-:W1:Y:S01]  /*8010*/  LDTM.x32 R120, tmem[UR5+0x80] ;  /* 0x00008005007879ee */ /* 0x000e6200082c0000 */
[----:B------:R-:W-:Y:S01]  /*8020*/  IADD3 R225, PT, PT, -R116, 0x200, R9 ;  /* 0x0000020074e17810 */ /* 0x000fe20007ffe109 */
[C---:B------:R-:W-:Y:S01]  /*8030*/  FFMA R10, R157.reuse, R166, R10 ;  /* 0x000000a69d0a7223 */ /* 0x040fe2000000000a */
[C---:B------:R-:W-:Y:S01]  /*8040*/  SHF.L.U32 R166, R208.reuse, 0x10, RZ ;  /* 0x00000010d0a67819 */ /* 0x040fe200000006ff */
[----:B------:R-:W-:Y:S01]  /*8050*/  NOP ;  /* 0x0000000000007918 */ /* 0x000fe20000000000 */
[----:B------:R-:W-:Y:S01]  /*8060*/  FFMA R11, R157, R167, R11 ;  /* 0x000000a79d0b7223 */ /* 0x000fe2000000000b */
[----:B------:R-:W-:Y:S01]  /*8070*/  LOP3.LUT R167, R208, 0xffff0000, RZ, 0xc0, !PT ;  /* 0xffff0000d0a77812 */ /* 0x000fe200078ec0ff */
[----:B-1----:R-:W-:Y:S01]  /*8080*/  SYNCS.ARRIVE.TRANS64.RED.A1T0 RZ, [UR7], RZ ;  /* 0x000000ffffff79a7 */ /* 0x002fe20008100407 */
[----:B------:R-:W-:Y:S01]  /*8090*/  SHF.L.U32 R208, R210, 0x10, RZ ;  /* 0x00000010d2d07819 */ /* 0x000fe200000006ff */
[----:B------:R1:W-:Y:S01]  /*80a0*/  STS.128 [R9+0x200], R176 ;  /* 0x000200b009007388 */ /* 0x0003e20000000c00 */
[----:B------:R-:W-:Y:S01]  /*80b0*/  F2FP.BF16.F32.PACK_AB R112, R11, R10 ;  /* 0x0000000a0b70723e */ /* 0x000fe200000010ff */
[C---:B------:R-:W-:Y:S01]  /*80c0*/  FFMA R12, R157.reuse, R168, R12 ;  /* 0x000000a89d0c7223 */ /* 0x040fe2000000000c */
[C---:B------:R-:W-:Y:S01]  /*80d0*/  SHF.L.U32 R168, R216.reuse, 0x10, RZ ;  /* 0x00000010d8a87819 */ /* 0x040fe200000006ff */
[C---:B------:R-:W-:Y:S01]  /*80e0*/  FFMA R13, R157.reuse, R169, R13 ;  /* 0x000000a99d0d7223 */ /* 0x040fe2000000000d */
[----:B------:R-:W-:Y:S01]  /*80f0*/  LOP3.LUT R169, R216, 0xffff0000, RZ, 0xc0, !PT ;  /* 0xffff0000d8a97812 */ /* 0x000fe200078ec0ff */
[----:B------:R-:W-:Y:S01]  /*8100*/  FFMA R14, R157, R170, R14 ;  /* 0x000000aa9d0e7223 */ /* 0x000fe2000000000e */
[----:B------:R-:W-:Y:S01]  /*8110*/  SHF.L.U32 R170, R217, 0x10, RZ ;  /* 0x00000010d9aa7819 */ /* 0x000fe200000006ff */
[----:B------:R-:W-:Y:S01]  /*8120*/  FFMA R15, R157, R171, R15 ;  /* 0x000000ab9d0f7223 */ /* 0x000fe2000000000f */
[----:B------:R-:W-:Y:S01]  /*8130*/  F2FP.BF16.F32.PACK_AB R113, R13, R12 ;  /* 0x0000000c0d71723e */ /* 0x000fe200000010ff */
[----:B------:R-:W-:Y:S01]  /*8140*/  FFMA R17, R157, R172, R17 ;  /* 0x000000ac9d117223 */ /* 0x000fe20000000011 */
[----:B------:R-:W-:Y:S01]  /*8150*/  LOP3.LUT R216, R219, 0xffff0000, RZ, 0xc0, !PT ;  /* 0xffff0000dbd87812 */ /* 0x000fe200078ec0ff */
[----:B------:R-:W-:Y:S01]  /*8160*/  FFMA R18, R157, R173, R18 ;  /* 0x000000ad9d127223 */ /* 0x000fe20000000012 */
[----:B------:R-:W-:Y:S01]  /*8170*/  F2FP.BF16.F32.PACK_AB R114, R15, R14 ;  /* 0x0000000e0f72723e */ /* 0x000fe200000010ff */
[C---:B------:R-:W-:Y:S01]  /*8180*/  FFMA R19, R157.reuse, R174, R19 ;  /* 0x000000ae9d137223 */ /* 0x040fe20000000013 */
[----:B------:R-:W-:Y:S01]  /*8190*/  SHF.L.U32 R171, R220, 0x10, RZ ;  /* 0x00000010dcab7819 */ /* 0x000fe200000006ff */
[----:B------:R-:W-:Y:S01]  /*81a0*/  FFMA R20, R157, R175, R20 ;  /* 0x000000af9d147223 */ /* 0x000fe20000000014 */
[----:B------:R-:W-:Y:S01]  /*81b0*/  F2FP.BF16.F32.PACK_AB R115, R18, R17 ;  /* 0x000000111273723e */ /* 0x000fe200000010ff */
[C---:B------:R-:W-:Y:S01]  /*81c0*/  FMUL R10, R155.reuse, R56 ;  /* 0x000000389b0a7220 */ /* 0x040fe20000400000 */
[----:B------:R-:W-:Y:S01]  /*81d0*/  LOP3.LUT R172, R220, 0xffff0000, RZ, 0xc0, !PT ;  /* 0xffff0000dcac7812 */ /* 0x000fe200078ec0ff */
[----:B------:R-:W-:Y:S01]  /*81e0*/  FMUL R11, R155, R57 ;  /* 0x000000399b0b7220 */ /* 0x000fe20000400000 */
[----:B------:R-:W-:Y:S01]  /*81f0*/  SHF.L.U32 R173, R221, 0x10, RZ ;  /* 0x00000010ddad7819 */ /* 0x000fe200000006ff */
[----:B------:R-:W-:Y:S01]  /*8200*/  FMUL R13, R155, R59 ;  /* 0x0000003b9b0d7220 */ /* 0x000fe20000400000 */
[----:B------:R-:W-:Y:S01]  /*8210*/  LOP3.LUT R217, R221, 0xffff0000, RZ, 0xc0, !PT ;  /* 0xffff0000ddd97812 */ /* 0x000fe200078ec0ff */
[C---:B------:R-:W-:Y:S01]  /*8220*/  FMUL R56, R155.reuse, R64 ;  /* 0x000000409b387220 */ /* 0x040fe20000400000 */
[----:B------:R-:W-:Y:S01]  /*8230*/  LOP3.LUT R219, R222, 0xffff0000, RZ, 0xc0, !PT ;  /* 0xffff0000dedb7812 */ /* 0x000fe200078ec0ff */
[----:B------:R-:W-:Y:S01]  /*8240*/  FMUL R57, R155, R65 ;  /* 0x000000419b397220 */ /* 0x000fe20000400000 */
[----:B------:R-:W-:Y:S01]  /*8250*/  SHF.L.U32 R220, R223, 0x10, RZ ;  /* 0x00000010dfdc7819 */ /* 0x000fe200000006ff */
[----:B------:R-:W-:Y:S01]  /*8260*/  FMUL R59, R155, R67 ;  /* 0x000000439b3b7220 */ /* 0x000fe20000400000 */
[----:B------:R-:W-:Y:S01]  /*8270*/  LOP3.LUT R221, R223, 0xffff0000, RZ, 0xc0, !PT ;  /* 0xffff0000dfdd7812 */ /* 0x000fe200078ec0ff */
[----:B------:R-:W-:Y:S01]  /*8280*/  FMUL R64, R155, R72 ;  /* 0x000000489b407220 */ /* 0x000fe20000400000 */
[----:B-1----:R-:W-:Y:S01]  /*8290*/  SHF.L.U32 R176, R181, 0x10, RZ ;  /* 0x00000010b5b07819 */ /* 0x002fe200000006ff */
[----:B------:R-:W-:Y:S01]  /*82a0*/  FMUL R72, R155, R80 ;  /* 0x000000509b487220 */ /* 0x000fe20000400000 */
[----:B------:R-:W-:Y:S01]  /*82b0*/  LOP3.LUT R177, R181, 0xffff0000, RZ, 0xc0, !PT ;  /* 0xffff0000b5b17812 */ /* 0x000fe200078ec0ff */
[----:B------:R-:W-:Y:S01]  /*82c0*/  FMUL R65, R155, R73 ;  /* 0x000000499b417220 */ /* 0x000fe20000400000 */
[C---:B------:R-:W-:Y:S01]  /*82d0*/  SHF.L.U32 R178, R182.reuse, 0x10, RZ ;  /* 0x00000010b6b27819 */ /* 0x040fe200000006ff */
[C---:B------:R-:W-:Y:S01]  /*82e0*/  FFMA R21, R157.reuse, R176, R21 ;  /* 0x000000b09d157223 */ /* 0x040fe20000000015 */
[----:B------:R-:W-:Y:S01]  /*82f0*/  LOP3.LUT R179, R182, 0xffff0000, RZ, 0xc0, !PT ;  /* 0xffff0000b6b37812 */ /* 0x000fe200078ec0ff */
[----:B------:R-:W-:Y:S01]  /*8300*/  FFMA R22, R157, R177, R22 ;  /* 0x000000b19d167223 */ /* 0x000fe20000000016 */
[----:B------:R-:W-:Y:S01]  /*8310*/  LOP3.LUT R181, R183, 0xffff0000, RZ, 0xc0, !PT ;  /* 0xffff0000b7b57812 */ /* 0x000fe200078ec0ff */
[C---:B------:R-:W-:Y:S01]  /*8320*/  FFMA R23, R157.reuse, R178, R23 ;  /* 0x000000b29d177223 */ /* 0x040fe20000000017 */
[----:B------:R-:W-:Y:S01]  /*8330*/  F2FP.BF16.F32.PACK_AB R80, R20, R19 ;  /* 0x000000131450723e */ /* 0x000fe200000010ff */
[----:B------:R-:W-:Y:S01]  /*8340*/  FFMA R152, R157, R179, R152 ;  /* 0x000000b39d987223 */ /* 0x000fe20000000098 */
[----:B------:R-:W-:Y:S01]  /*8350*/  SHF.L.U32 R182, R185, 0x10, RZ ;  /* 0x00000010b9b67819 */ /* 0x000fe200000006ff */
[----:B------:R-:W-:Y:S01]  /*8360*/  FFMA R153, R157, R180, R153 ;  /* 0x000000b49d997223 */ /* 0x000fe20000000099 */
[----:B------:R-:W-:Y:S01]  /*8370*/  LOP3.LUT R183, R185, 0xffff0000, RZ, 0xc0, !PT ;  /* 0xffff0000b9b77812 */ /* 0x000fe200078ec0ff */
[----:B------:R-:W-:Y:S01]  /*8380*/  FFMA R154, R157, R181, R154 ;  /* 0x000000b59d9a7223 */ /* 0x000fe2000000009a */
        /* <DEDUP_REMOVED lines=9> */
[C---:B------:R-:W-:Y:S01]  /*8420*/  FMUL R73, R155.reuse, R81 ;  /* 0x000000519b497220 */ /* 0x040fe20000400000 */
[----:B------:R-:W-:Y:S01]  /*8430*/  F2FP.BF16.F32.PACK_AB R81, R22, R21 ;  /* 0x000000151651723e */ /* 0x000fe200000010ff */
[C---:B------:R-:W-:Y:S01]  /*8440*/  FMUL R75, R155.reuse, R83 ;  /* 0x000000539b4b7220 */ /* 0x040fe20000400000 */
[----:B------:R-:W-:Y:S01]  /*8450*/  F2FP.BF16.F32.PACK_AB R83, R154, R153 ;  /* 0x000000999a53723e */ /* 0x000fe200000010ff */
[----:B------:R-:W-:Y:S01]  /*8460*/  FMUL R74, R155, R82 ;  /* 0x000000529b4a7220 */ /* 0x000fe20000400000 */
[C---:B------:R-:W-:Y:S01]  /*8470*/  SHF.L.U32 R153, R248.reuse, 0x10, RZ ;  /* 0x00000010f8997819 */ /* 0x040fe200000006ff */
[C---:B------:R-:W-:Y:S01]  /*8480*/  FFMA R0, R157.reuse, R158, R0 ;  /* 0x0000009e9d007223 */ /* 0x040fe20000000000 */
[----:B------:R-:W-:Y:S01]  /*8490*/  LOP3.LUT R154, R248, 0xffff0000, RZ, 0xc0, !PT ;  /* 0xffff0000f89a7812 */ /* 0x000fe200078ec0ff */
[----:B------:R-:W-:Y:S01]  /*84a0*/  FFMA R2, R157, R159, R2 ;  /* 0x0000009f9d027223 */ /* 0x000fe20000000002 */
[----:B------:R-:W-:Y:S01]  /*84b0*/  SHF.L.U32 R248, R251, 0x10, RZ ;  /* 0x00000010fbf87819 */ /* 0x000fe200000006ff */
[----:B------:R-:W-:Y:S01]  /*84c0*/  FFMA R3, R157, R182, R3 ;  /* 0x000000b69d037223 */ /* 0x000fe20000000003 */
[----:B------:R-:W-:Y:S01]  /*84d0*/  F2FP.BF16.F32.PACK_AB R82, R152, R23 ;  /* 0x000000179852723e */ /* 0x000fe200000010ff */
        /* <DEDUP_REMOVED lines=8> */
[C---:B------:R-:W-:Y:S01]  /*8560*/  FMUL R18, R155.reuse, R63 ;  /* 0x0000003f9b127220 */ /* 0x040fe20000400000 */
        /* <DEDUP_REMOVED lines=18> */
[----:B------:R-:W-:Y:S01]  /*8690*/  SHF.L.U32 R240, R242, 0x10, RZ ;  /* 0x00000010f2f07819 */ /* 0x000fe200000006ff */
[C---:B------:R-:W-:Y:S01]  /*86a0*/  FMUL R68, R155.reuse, R76 ;  /* 0x0000004c9b447220 */ /* 0x040fe20000400000 */
[C---:B------:R-:W-:Y:S01]  /*86b0*/  FMUL R76, R155.reuse, R84 ;  /* 0x000000549b4c7220 */ /* 0x040fe20000400000 */
[C---:B------:R-:W-:Y:S01]  /*86c0*/  FMUL R20, R155.reuse, R25 ;  /* 0x000000199b147220 */ /* 0x040fe20000400000 */
[C---:B------:R-:W-:Y:S01]  /*86d0*/  FMUL R25, R155.reuse, R30 ;  /* 0x0000001e9b197220 */ /* 0x040fe20000400000 */
[C---:B------:R-:W-:Y:S01]  /*86e0*/  FMUL R30, R155.reuse, R35 ;  /* 0x000000239b1e7220 */ /* 0x040fe20000400000 */
[C---:B------:R-:W-:Y:S01]  /*86f0*/  FMUL R35, R155.reuse, R40 ;  /* 0x000000289b237220 */ /* 0x040fe20000400000 */
[C---:B------:R-:W-:Y:S01]  /*8700*/  FMUL R40, R155.reuse, R45 ;  /* 0x0000002d9b287220 */ /* 0x040fe20000400000 */
[C---:B------:R-:W-:Y:S01]  /*8710*/  FMUL R45, R155.reuse, R50 ;  /* 0x000000329b2d7220 */ /* 0x040fe20000400000 */
[----:B------:R-:W-:Y:S01]  /*8720*/  FMUL R50, R155, R55 ;  /* 0x000000379b327220 */ /* 0x000fe20000400000 */
[----:B------:R-:W-:Y:S01]  /*8730*/  F2FP.BF16.F32.PACK_AB R55, R2, R0 ;  /* 0x000000000237723e */ /* 0x000fe200000010ff */
[----:B------:R-:W-:Y:S01]  /*8740*/  FFMA R4, R157, R183, R4 ;  /* 0x000000b79d047223 */ /* 0x000fe20000000004 */
[C---:B------:R-:W-:Y:S01]  /*8750*/  FMUL R19, R155.reuse, R24 ;  /* 0x000000189b137220 */ /* 0x040fe20000400000 */
[C---:B------:R-:W-:Y:S01]  /*8760*/  FMUL R23, R155.reuse, R28 ;  /* 0x0000001c9b177220 */ /* 0x040fe20000400000 */
[C---:B------:R-:W-:Y:S01]  /*8770*/  FMUL R24, R155.reuse, R29 ;  /* 0x0000001d9b187220 */ /* 0x040fe20000400000 */
[C---:B------:R-:W-:Y:S01]  /*8780*/  FMUL R28, R155.reuse, R33 ;  /* 0x000000219b1c7220 */ /* 0x040fe20000400000 */
[C---:B------:R-:W-:Y:S01]  /*8790*/  FMUL R29, R155.reuse, R34 ;  /* 0x000000229b1d7220 */ /* 0x040fe20000400000 */
[----:B----4-:R1:W-:Y:S01]  /*87a0*/  STS.128 [R224+0x10], R200 ;  /* 0x000010c8e0007388 */ /* 0x0103e20000000c00 */
[C---:B------:R-:W-:Y:S01]  /*87b0*/  FMUL R33, R155.reuse, R38 ;  /* 0x000000269b217220 */ /* 0x040fe20000400000 */
[C---:B------:R-:W-:Y:S01]  /*87c0*/  FMUL R34, R155.reuse, R39 ;  /* 0x000000279b227220 */ /* 0x040fe20000400000 */
[C---:B------:R-:W-:Y:S01]  /*87d0*/  FMUL R21, R155.reuse, R26 ;  /* 0x0000001a9b157220 */ /* 0x040fe20000400000 */
[C---:B------:R-:W-:Y:S01]  /*87e0*/  FMUL R38, R155.reuse, R43 ;  /* 0x0000002b9b267220 */ /* 0x040fe20000400000 */
[C---:B------:R-:W-:Y:S01]  /*87f0*/  FMUL R39, R155.reuse, R44 ;  /* 0x0000002c9b277220 */ /* 0x040fe20000400000 */
[C---:B------:R-:W-:Y:S01]  /*8800*/  FMUL R26, R155.reuse, R31 ;  /* 0x0000001f9b1a7220 */ /* 0x040fe20000400000 */
[C---:B------:R-:W-:Y:S01]  /*8810*/  FMUL R43, R155.reuse, R48 ;  /* 0x000000309b2b7220 */ /* 0x040fe20000400000 */
[----:B------:R3:W-:Y:S01]  /*8820*/  STS.128 [R225+0x20], R112 ;  /* 0x00002070e1007388 */ /* 0x0007e20000000c00 */
        /* <DEDUP_REMOVED lines=13> */
[C---:B------:R-:W-:Y:S01]  /*8900*/  FFMA R5, R157.reuse, R184, R5 ;  /* 0x000000b89d057223 */ /* 0x040fe20000000005 */
[C---:B------:R-:W-:Y:S01]  /*8910*/  FFMA R6, R157.reuse, R185, R6 ;  /* 0x000000b99d067223 */ /* 0x040fe20000000006 */
[C---:B------:R-:W-:Y:S01]  /*8920*/  FFMA R7, R157.reuse, R186, R7 ;  /* 0x000000ba9d077223 */ /* 0x040fe20000000007 */
[C---:B------:R-:W-:Y:S01]  /*8930*/  FFMA R8, R157.reuse, R187, R8 ;  /* 0x000000bb9d087223 */ /* 0x040fe20000000008 */
[C---:B------:R-:W-:Y:S01]  /*8940*/  FFMA R88, R157.reuse, R160, R88 ;  /* 0x000000a09d587223 */ /* 0x040fe20000000058 */
[C---:B------:R-:W-:Y:S01]  /*8950*/  FFMA R89, R157.reuse, R161, R89 ;  /* 0x000000a19d597223 */ /* 0x040fe20000000059 */
[C---:B------:R-:W-:Y:S01]  /*8960*/  FFMA R90, R157.reuse, R162, R90 ;  /* 0x000000a29d5a7223 */ /* 0x040fe2000000005a */
[C---:B------:R-:W-:Y:S01]  /*8970*/  FFMA R91, R157.reuse, R188, R91 ;  /* 0x000000bc9d5b7223 */ /* 0x040fe2000000005b */
[----:B------:R-:W-:Y:S01]  /*8980*/  FFMA R92, R157, R189, R92 ;  /* 0x000000bd9d5c7223 */ /* 0x000fe2000000005c */
[----:B-1----:R-:W-:Y:S01]  /*8990*/  SHF.L.U32 R200, R205, 0x10, RZ ;  /* 0x00000010cdc87819 */ /* 0x002fe200000006ff */
[----:B------:R-:W-:Y:S01]  /*89a0*/  FFMA R93, R157, R190, R93 ;  /* 0x000000be9d5d7223 */ /* 0x000fe2000000005d */
[----:B------:R-:W-:Y:S01]  /*89b0*/  F2FP.BF16.F32.PACK_AB R88, R89, R88 ;  /* 0x000000585958723e */ /* 0x000fe200000010ff */
[----:B------:R-:W-:Y:S01]  /*89c0*/  FFMA R94, R157, R191, R94 ;  /* 0x000000bf9d5e7223 */ /* 0x000fe2000000005e */
[----:B------:R-:W-:Y:S01]  /*89d0*/  F2FP.BF16.F32.PACK_AB R89, R91, R90 ;  /* 0x0000005a5b59723e */ /* 0x000fe200000010ff */
[----:B------:R-:W-:Y:S01]  /*89e0*/  FFMA R95, R157, R192, R95 ;  /* 0x000000c09d5f7223 */ /* 0x000fe2000000005f */
[----:B------:R-:W-:Y:S01]  /*89f0*/  F2FP.BF16.F32.PACK_AB R90, R93, R92 ;  /* 0x0000005c5d5a723e */ /* 0x000fe200000010ff */
[----:B------:R-:W-:Y:S01]  /*8a00*/  FFMA R96, R157, R163, R96 ;  /* 0x000000a39d607223 */ /* 0x000fe20000000060 */
[----:B---3--:R-:W-:Y:S01]  /*8a10*/  MOV R115, R224 ;  /* 0x000000e000737202 */ /* 0x008fe20000000f00 */
[----:B------:R-:W3:Y:S01]  /*8a20*/  LDL.LU R114, [R1+0x4] ;  /* 0x0000040001727983 */ /* 0x000ee20000300800 */
[----:B------:R-:W-:Y:S01]  /*8a30*/  F2FP.BF16.F32.PACK_AB R91, R95, R94 ;  /* 0x0000005e5f5b723e */ /* 0x000fe200000010ff */
[----:B------:R-:W-:Y:S01]  /*8a40*/  FFMA R97, R157, R164, R97 ;  /* 0x000000a49d617223 */ /* 0x000fe20000000061 */
[----:B------:R-:W-:Y:S01]  /*8a50*/  IADD3 R113, PT, PT, R115, -R116, RZ ;  /* 0x8000007473717210 */ /* 0x000fe20007ffe0ff */
[----:B------:R-:W4:Y:S01]  /*8a60*/  LDL.LU R112, [R1+0x8] ;  /* 0x0000080001707983 */ /* 0x000f220000300800 */
[----:B------:R-:W-:Y:S01]  /*8a70*/  MOV R2, R115 ;  /* 0x0000007300027202 */ /* 0x000fe20000000f00 */
[----:B------:R-:W-:Y:S01]  /*8a80*/  FFMA R98, R157, R165, R98 ;  /* 0x000000a59d627223 */ /* 0x000fe20000000062 */
[----:B------:R-:W-:Y:S01]  /*8a90*/  LOP3.LUT R201, R205, 0xffff0000, RZ, 0xc0, !PT ;  /* 0xffff0000cdc97812 */ /* 0x000fe200078ec0ff */
[----:B------:R1:W-:Y:S01]  /*8aa0*/  STS.128 [R113+0x30], R80 ;  /* 0x0000305071007388 */ /* 0x0003e20000000c00 */
[C---:B------:R-:W-:Y:S01]  /*8ab0*/  SHF.L.U32 R202, R206.reuse, 0x10, RZ ;  /* 0x00000010ceca7819 */ /* 0x040fe200000006ff */
[C---:B------:R-:W-:Y:S01]  /*8ac0*/  FFMA R99, R157.reuse, R193, R99 ;  /* 0x000000c19d637223 */ /* 0x040fe20000000063 */
[----:B------:R-:W-:Y:S01]  /*8ad0*/  LOP3.LUT R203, R206, 0xffff0000, RZ, 0xc0, !PT ;  /* 0xffff0000cecb7812 */ /* 0x000fe200078ec0ff */
[----:B------:R-:W-:Y:S01]  /*8ae0*/  FFMA R100, R157, R194, R100 ;  /* 0x000000c29d647223 */ /* 0x000fe20000000064 */
[----:B------:R-:W-:Y:S01]  /*8af0*/  LOP3.LUT R205, R207, 0xffff0000, RZ, 0xc0, !PT ;  /* 0xffff0000cfcd7812 */ /* 0x000fe200078ec0ff */
[----:B------:R-:W-:Y:S01]  /*8b00*/  FFMA R101, R157, R195, R101 ;  /* 0x000000c39d657223 */ /* 0x000fe20000000065 */
[----:B------:R-:W-:Y:S01]  /*8b10*/  F2FP.BF16.F32.PACK_AB R96, R97, R96 ;  /* 0x000000606160723e */ /* 0x000fe200000010ff */
[----:B------:R-:W5:Y:S01]  /*8b20*/  LDL.LU R85, [R1+0xc] ;  /* 0x00000c0001557983 */ /* 0x000f620000300800 */
[----:B------:R-:W-:Y:S01]  /*8b30*/  F2FP.BF16.F32.PACK_AB R97, R99, R98 ;  /* 0x000000626361723e */ /* 0x000fe200000010ff */
[----:B------:R-:W-:Y:S01]  /*8b40*/  FFMA R102, R157, R196, R102 ;  /* 0x000000c49d667223 */ /* 0x000fe20000000066 */
[----:B------:R-:W-:Y:S01]  /*8b50*/  F2FP.BF16.F32.PACK_AB R98, R101, R100 ;  /* 0x000000646562723e */ /* 0x000fe200000010ff */
[----:B------:R-:W5:Y:S01]  /*8b60*/  LDL.LU R119, [R1+0x10] ;  /* 0x0000100001777983 */ /* 0x000f620000300800 */
[----:B------:R-:W-:Y:S01]  /*8b70*/  SHF.L.U32 R206, R209, 0x10, RZ ;  /* 0x00000010d1ce7819 */ /* 0x000fe200000006ff */
[----:B------:R-:W-:Y:S01]  /*8b80*/  FFMA R103, R157, R197, R103 ;  /* 0x000000c59d677223 */ /* 0x000fe20000000067 */
[----:B------:R-:W-:Y:S01]  /*8b90*/  LOP3.LUT R207, R209, 0xffff0000, RZ, 0xc0, !PT ;  /* 0xffff0000d1cf7812 */ /* 0x000fe200078ec0ff */
[----:B------:R-:W5:Y:S01]  /*8ba0*/  LDL.LU R117, [R1+0x14] ;  /* 0x0000140001757983 */ /* 0x000f620000300800 */
[----:B------:R-:W-:Y:S01]  /*8bb0*/  LOP3.LUT R209, R210, 0xffff0000, RZ, 0xc0, !PT ;  /* 0xffff0000d2d17812 */ /* 0x000fe200078ec0ff */
        /* <DEDUP_REMOVED lines=14> */
[----:B-1----:R-:W5:Y:S01]  /*8ca0*/  LDL.LU R81, [R1+0x24] ;  /* 0x0000240001517983 */ /* 0x002f620000300800 */
[----:B------:R-:W-:Y:S01]  /*8cb0*/  SHF.L.U32 R230, R234, 0x10, RZ ;  /* 0x00000010eae67819 */ /* 0x000fe200000006ff */
[----:B------:R-:W-:Y:S01]  /*8cc0*/  FFMA R108, R157, R202, R108 ;  /* 0x000000ca9d6c7223 */ /* 0x000fe2000000006c */
[----:B------:R-:W-:Y:S01]  /*8cd0*/  F2FP.BF16.F32.PACK_AB R105, R107, R106 ;  /* 0x0000006a6b69723e */ /* 0x000fe200000010ff */
[----:B------:R-:W5:Y:S01]  /*8ce0*/  LDL.LU R80, [R1+0x28] ;  /* 0x0000280001507983 */ /* 0x000f620000300800 */
[----:B------:R-:W-:Y:S01]  /*8cf0*/  LOP3.LUT R233, R235, 0xffff0000, RZ, 0xc0, !PT ;  /* 0xffff0000ebe97812 */ /* 0x000fe200078ec0ff */
[----:B------:R-:W-:Y:S01]  /*8d00*/  FFMA R109, R157, R203, R109 ;  /* 0x000000cb9d6d7223 */ /* 0x000fe2000000006d */
[----:B------:R-:W-:Y:S01]  /*8d10*/  LOP3.LUT R234, R237, 0xffff0000, RZ, 0xc0, !PT ;  /* 0xffff0000edea7812 */ /* 0x000fe200078ec0ff */
[C---:B------:R-:W-:Y:S01]  /*8d20*/  FFMA R110, R157.reuse, R204, R110 ;  /* 0x000000cc9d6e7223 */ /* 0x040fe2000000006e */
[----:B------:R-:W-:Y:S01]  /*8d30*/  SHF.L.U32 R235, R238, 0x10, RZ ;  /* 0x00000010eeeb7819 */ /* 0x000fe200000006ff */
[----:B------:R-:W-:Y:S01]  /*8d40*/  FFMA R111, R157, R205, R111 ;  /* 0x000000cd9d6f7223 */ /* 0x000fe2000000006f */
[----:B------:R-:W-:Y:S01]  /*8d50*/  F2FP.BF16.F32.PACK_AB R106, R109, R108 ;  /* 0x0000006c6d6a723e */ /* 0x000fe200000010ff */
[----:B------:R-:W-:Y:S01]  /*8d60*/  FFMA R10, R157, R166, R10 ;  /* 0x000000a69d0a7223 */ /* 0x000fe2000000000a */
[----:B------:R-:W-:Y:S01]  /*8d70*/  SHF.L.U32 R237, R239, 0x10, RZ ;  /* 0x00000010efed7819 */ /* 0x000fe200000006ff */
[----:B------:R-:W-:Y:S01]  /*8d80*/  FFMA R11, R157, R167, R11 ;  /* 0x000000a79d0b7223 */ /* 0x000fe2000000000b */
[----:B------:R-:W-:Y:S01]  /*8d90*/  F2FP.BF16.F32.PACK_AB R107, R111, R110 ;  /* 0x0000006e6f6b723e */ /* 0x000fe200000010ff */
[----:B------:R-:W-:Y:S01]  /*8da0*/  FFMA R12, R157, R206, R12 ;  /* 0x000000ce9d0c7223 */ /* 0x000fe2000000000c */
[----:B------:R-:W-:Y:S01]  /*8db0*/  LOP3.LUT R238, R239, 0xffff0000, RZ, 0xc0, !PT ;  /* 0xffff0000efee7812 */ /* 0x000fe200078ec0ff */
[----:B------:R-:W-:Y:S01]  /*8dc0*/  FFMA R13, R157, R207, R13 ;  /* 0x000000cf9d0d7223 */ /* 0x000fe2000000000d */
[----:B------:R-:W-:Y:S01]  /*8dd0*/  LOP3.LUT R239, R241, 0xffff0000, RZ, 0xc0, !PT ;  /* 0xffff0000f1ef7812 */ /* 0x000fe200078ec0ff */
[C---:B------:R-:W-:Y:S01]  /*8de0*/  FFMA R14, R157.reuse, R208, R14 ;  /* 0x000000d09d0e7223 */ /* 0x040fe2000000000e */
[----:B------:R-:W-:Y:S01]  /*8df0*/  LOP3.LUT R241, R242, 0xffff0000, RZ, 0xc0, !PT ;  /* 0xffff0000f2f17812 */ /* 0x000fe200078ec0ff */
[----:B------:R-:W-:Y:S01]  /*8e00*/  FFMA R15, R157, R209, R15 ;  /* 0x000000d19d0f7223 */ /* 0x000fe2000000000f */
[----:B------:R-:W-:Y:S01]  /*8e10*/  SHF.L.U32 R242, R243, 0x10, RZ ;  /* 0x00000010f3f27819 */ /* 0x000fe200000006ff */
[----:B------:R-:W-:Y:S01]  /*8e20*/  FFMA R17, R157, R210, R17 ;  /* 0x000000d29d117223 */ /* 0x000fe20000000011 */
[----:B------:R-:W-:Y:S01]  /*8e30*/  LOP3.LUT R243, R243, 0xffff0000, RZ, 0xc0, !PT ;  /* 0xffff0000f3f37812 */ /* 0x000fe200078ec0ff */
[C---:B------:R-:W-:Y:S01]  /*8e40*/  FFMA R18, R157.reuse, R211, R18 ;  /* 0x000000d39d127223 */ /* 0x040fe20000000012 */
[C---:B------:R-:W-:Y:S01]  /*8e50*/  FFMA R56, R157.reuse, R168, R56 ;  /* 0x000000a89d387223 */ /* 0x040fe20000000038 */
[C---:B------:R-:W-:Y:S01]  /*8e60*/  FFMA R57, R157.reuse, R169, R57 ;  /* 0x000000a99d397223 */ /* 0x040fe20000000039 */
[C---:B------:R-:W-:Y:S01]  /*8e70*/  FFMA R58, R157.reuse, R170, R58 ;  /* 0x000000aa9d3a7223 */ /* 0x040fe2000000003a */
[C---:B------:R-:W-:Y:S01]  /*8e80*/  FFMA R59, R157.reuse, R212, R59 ;  /* 0x000000d49d3b7223 */ /* 0x040fe2000000003b */
[C---:B------:R-:W-:Y:S01]  /*8e90*/  FFMA R60, R157.reuse, R213, R60 ;  /* 0x000000d59d3c7223 */ /* 0x040fe2000000003c */
[----:B------:R-:W-:Y:S01]  /*8ea0*/  FFMA R61, R157, R214, R61 ;  /* 0x000000d69d3d7223 */ /* 0x000fe2000000003d */
[----:B------:R-:W-:Y:S01]  /*8eb0*/  F2FP.BF16.F32.PACK_AB R56, R57, R56 ;  /* 0x000000383938723e */ /* 0x000fe200000010ff */
[----:B------:R-:W-:Y:S01]  /*8ec0*/  FFMA R62, R157, R215, R62 ;  /* 0x000000d79d3e7223 */ /* 0x000fe2000000003e */
[----:B------:R-:W-:Y:S01]  /*8ed0*/  F2FP.BF16.F32.PACK_AB R57, R59, R58 ;  /* 0x0000003a3b39723e */ /* 0x000fe200000010ff */
[----:B------:R-:W-:Y:S01]  /*8ee0*/  FFMA R63, R157, R216, R63 ;  /* 0x000000d89d3f7223 */ /* 0x000fe2000000003f */
[----:B------:R-:W-:Y:S01]  /*8ef0*/  F2FP.BF16.F32.PACK_AB R58, R61, R60 ;  /* 0x0000003c3d3a723e */ /* 0x000fe200000010ff */
[C---:B------:R-:W-:Y:S01]  /*8f00*/  FFMA R64, R157.reuse, R171, R64 ;  /* 0x000000ab9d407223 */ /* 0x040fe20000000040 */
[C---:B------:R-:W-:Y:S01]  /*8f10*/  FFMA R65, R157.reuse, R172, R65 ;  /* 0x000000ac9d417223 */ /* 0x040fe20000000041 */
[----:B------:R-:W-:Y:S01]  /*8f20*/  FFMA R66, R157, R173, R66 ;  /* 0x000000ad9d427223 */ /* 0x000fe20000000042 */
[----:B------:R-:W-:Y:S01]  /*8f30*/  F2FP.BF16.F32.PACK_AB R59, R63, R62 ;  /* 0x0000003e3f3b723e */ /* 0x000fe200000010ff */
        /* <DEDUP_REMOVED lines=25> */
[C---:B------:R-:W-:Y:S01]  /*90d0*/  FFMA R23, R157.reuse, R230, R23 ;  /* 0x000000e69d177223 */ /* 0x040fe20000000017 */
[C---:B--2---:R-:W-:Y:S01]  /*90e0*/  SHF.L.U32 R158, R118.reuse, 0x10, RZ ;  /* 0x00000010769e7819 */ /* 0x044fe200000006ff */
[C---:B------:R-:W-:Y:S01]  /*90f0*/  FFMA R24, R157.reuse, R231, R24 ;  /* 0x000000e79d187223 */ /* 0x040fe20000000018 */
[----:B------:R-:W-:Y:S01]  /*9100*/  LOP3.LUT R159, R118, 0xffff0000, RZ, 0xc0, !PT ;  /* 0xffff0000769f7812 */ /* 0x000fe200078ec0ff */
[C---:B------:R-:W-:Y:S01]  /*9110*/  FFMA R25, R157.reuse, R232, R25 ;  /* 0x000000e89d197223 */ /* 0x040fe20000000019 */
[----:B------:R-:W-:Y:S01]  /*9120*/  F2FP.BF16.F32.PACK_AB R21, R22, R21 ;  /* 0x000000151615723e */ /* 0x000fe200000010ff */
[C---:B------:R-:W-:Y:S01]  /*9130*/  FFMA R26, R157.reuse, R233, R26 ;  /* 0x000000e99d1a7223 */ /* 0x040fe2000000001a */
[----:B------:R-:W-:Y:S01]  /*9140*/  F2FP.BF16.F32.PACK_AB R22, R24, R23 ;  /* 0x000000171816723e */ /* 0x000fe200000010ff */
[C---:B------:R-:W-:Y:S01]  /*9150*/  FFMA R27, R157.reuse, R177, R27 ;  /* 0x000000b19d1b7223 */ /* 0x040fe2000000001b */
[----:B------:R-:W-:Y:S01]  /*9160*/  F2FP.BF16.F32.PACK_AB R20, R20, R19 ;  /* 0x000000131414723e */ /* 0x000fe200000010ff */
[C---:B------:R-:W-:Y:S01]  /*9170*/  FFMA R28, R157.reuse, R178, R28 ;  /* 0x000000b29d1c7223 */ /* 0x040fe2000000001c */
[----:B------:R-:W-:Y:S01]  /*9180*/  F2FP.BF16.F32.PACK_AB R23, R26, R25 ;  /* 0x000000191a17723e */ /* 0x000fe200000010ff */
[C---:B------:R-:W-:Y:S01]  /*9190*/  FFMA R29, R157.reuse, R179, R29 ;  /* 0x000000b39d1d7223 */ /* 0x040fe2000000001d */
[C---:B------:R-:W-:Y:S01]  /*91a0*/  FFMA R30, R157.reuse, R234, R30 ;  /* 0x000000ea9d1e7223 */ /* 0x040fe2000000001e */
[C---:B------:R-:W-:Y:S01]  /*91b0*/  FFMA R31, R157.reuse, R235, R31 ;  /* 0x000000eb9d1f7223 */ /* 0x040fe2000000001f */
[----:B------:R-:W-:Y:S01]  /*91c0*/  F2FP.BF16.F32.PACK_AB R28, R28, R27 ;  /* 0x0000001b1c1c723e */ /* 0x000fe200000010ff */
        /* <DEDUP_REMOVED lines=27> */
[----:B------:R-:W-:Y:S01]  /*9380*/  FFMA R50, R157, R249, R50 ;  /* 0x000000f99d327223 */ /* 0x000fe20000000032 */
[----:B------:R-:W-:Y:S01]  /*9390*/  UIADD3 UR7, UPT, UPT, UR45, 0x1, URZ ;  /* 0x000000012d077890 */ /* 0x000fe2000fffe0ff */
[----:B------:R-:W-:Y:S03]  /*93a0*/  F2FP.BF16.F32.PACK_AB R46, R48, R47 ;  /* 0x0000002f302e723e */ /* 0x000fe600000010ff */
[----:B------:R-:W-:Y:S02]  /*93b0*/  F2FP.BF16.F32.PACK_AB R47, R50, R49 ;  /* 0x00000031322f723e */ /* 0x000fe400000010ff */
[C---:B---3--:R-:W-:Y:S02]  /*93c0*/  SHF.L.U32 R182, R114.reuse, 0x10, RZ ;  /* 0x0000001072b67819 */ /* 0x048fe400000006ff */
[----:B------:R-:W-:Y:S02]  /*93d0*/  LOP3.LUT R250, R114, 0xffff0000, RZ, 0xc0, !PT ;  /* 0xffff000072fa7812 */ /* 0x000fe400078ec0ff */
[C---:B----4-:R-:W-:Y:S02]  /*93e0*/  SHF.L.U32 R251, R112.reuse, 0x10, RZ ;  /* 0x0000001070fb7819 */ /* 0x050fe400000006ff */
[----:B------:R-:W-:Y:S02]  /*93f0*/  LOP3.LUT R252, R112, 0xffff0000, RZ, 0xc0, !PT ;  /* 0xffff000070fc7812 */ /* 0x000fe400078ec0ff */
[----:B------:R-:W2:Y:S04]  /*9400*/  LDL.LU R112, [R1+0x2c] ;  /* 0x00002c0001707983 */ /* 0x000ea80000300800 */
[----:B------:R-:W3:Y:S01]  /*9410*/  LDL.LU R116, [R1+0x30] ;  /* 0x0000300001747983 */ /* 0x000ee20000300800 */
[C---:B-----5:R-:W-:Y:S03]  /*9420*/  SHF.L.U32 R118, R85.reuse, 0x10, RZ ;  /* 0x0000001055767819 */ /* 0x060fe600000006ff */
[----:B------:R-:W4:Y:S01]  /*9430*/  LDL.LU R115, [R1+0x34] ;  /* 0x0000340001737983 */ /* 0x000f220000300800 */
[----:B------:R-:W-:Y:S02]  /*9440*/  LOP3.LUT R85, R85, 0xffff0000, RZ, 0xc0, !PT ;  /* 0xffff000055557812 */ /* 0x000fe400078ec0ff */
[C---:B------:R-:W-:Y:S01]  /*9450*/  SHF.L.U32 R183, R119.reuse, 0x10, RZ ;  /* 0x0000001077b77819 */ /* 0x040fe200000006ff */
[----:B------:R-:W5:Y:S01]  /*9460*/  LDL.LU R114, [R1+0x38] ;  /* 0x0000380001727983 */ /* 0x000f620000300800 */
[----:B------:R-:W-:Y:S02]  /*9470*/  LOP3.LUT R184, R119, 0xffff0000, RZ, 0xc0, !PT ;  /* 0xffff000077b87812 */ /* 0x000fe400078ec0ff */
[C---:B------:R-:W-:Y:S01]  /*9480*/  SHF.L.U32 R185, R117.reuse, 0x10, RZ ;  /* 0x0000001075b97819 */ /* 0x040fe200000006ff */
[----:B------:R-:W4:Y:S01]  /*9490*/  LDL.LU R0, [R1+0x3c] ;  /* 0x00003c0001007983 */ /* 0x000f220000300800 */
[----:B------:R-:W-:Y:S02]  /*94a0*/  LOP3.LUT R117, R117, 0xffff0000, RZ, 0xc0, !PT ;  /* 0xffff000075757812 */ /* 0x000fe400078ec0ff */
[----:B------:R-:W-:Y:S02]  /*94b0*/  F2FP.BF16.F32.PACK_AB R119, R8, R7 ;  /* 0x000000070877723e */ /* 0x000fe400000010ff */
[----:B------:R-:W-:Y:S02]  /*94c0*/  MOV R7, R118 ;  /* 0x0000007600077202 */ /* 0x000fe40000000f00 */
[C---:B------:R-:W-:Y:S02]  /*94d0*/  SHF.L.U32 R53, R86.reuse, 0x10, RZ ;  /* 0x0000001056357819 */ /* 0x040fe400000006ff */
[----:B------:R-:W-:Y:S02]  /*94e0*/  LOP3.LUT R54, R86, 0xffff0000, RZ, 0xc0, !PT ;  /* 0xffff000056367812 */ /* 0x000fe400078ec0ff */
[----:B------:R-:W-:Y:S01]  /*94f0*/  F2FP.BF16.F32.PACK_AB R86, R6, R5 ;  /* 0x000000050656723e */ /* 0x000fe200000010ff */
[C---:B------:R-:W-:Y:S01]  /*9500*/  FMUL R6, R155.reuse, R125 ;  /* 0x0000007d9b067220 */ /* 0x040fe20000400000 */
[----:B------:R-:W-:Y:S01]  /*9510*/  MOV R8, R117 ;  /* 0x0000007500087202 */ /* 0x000fe20000000f00 */
[----:B------:R-:W-:Y:S01]  /*9520*/  FMUL R5, R155, R124 ;  /* 0x0000007c9b057220 */ /* 0x000fe20000400000 */
[----:B------:R-:W-:Y:S02]  /*9530*/  SHF.L.U32 R51, R87, 0x10, RZ ;  /* 0x0000001057337819 */ /* 0x000fe400000006ff */
[----:B------:R-:W-:Y:S01]  /*9540*/  MOV R124, R7 ;  /* 0x00000007007c7202 */ /* 0x000fe20000000f00 */
[----:B------:R-:W-:Y:S01]  /*9550*/  FMUL R7, R155, R126 ;  /* 0x0000007e9b077220 */ /* 0x000fe20000400000 */
[----:B------:R-:W-:Y:S02]  /*9560*/  LOP3.LUT R52, R87, 0xffff0000, RZ, 0xc0, !PT ;  /* 0xffff000057347812 */ /* 0x000fe400078ec0ff */
[----:B------:R-:W-:Y:S01]  /*9570*/  MOV R126, R8 ;  /* 0x00000008007e7202 */ /* 0x000fe20000000f00 */
[C---:B------:R-:W-:Y:S01]  /*9580*/  FMUL R8, R155.reuse, R127 ;  /* 0x0000007f9b087220 */ /* 0x040fe20000400000 */
[C---:B------:R-:W-:Y:S02]  /*9590*/  SHF.L.U32 R186, R84.reuse, 0x10, RZ ;  /* 0x0000001054ba7819 */ /* 0x040fe400000006ff */
[----:B------:R-:W-:Y:S02]  /*95a0*/  LOP3.LUT R187, R84, 0xffff0000, RZ, 0xc0, !PT ;  /* 0xffff000054bb7812 */ /* 0x000fe400078ec0ff */
[----:B------:R-:W-:Y:S01]  /*95b0*/  MOV R127, R51 ;  /* 0x00000033007f7202 */ /* 0x000fe20000000f00 */
[----:B------:R-:W-:Y:S01]  /*95c0*/  FMUL R51, R155, R128 ;  /* 0x000000809b337220 */ /* 0x000fe20000400000 */
[C---:B------:R-:W-:Y:S02]  /*95d0*/  SHF.L.U32 R84, R81.reuse, 0x10, RZ ;  /* 0x0000001051547819 */ /* 0x040fe400000006ff */
[----:B------:R-:W-:Y:S02]  /*95e0*/  LOP3.LUT R83, R81, 0xffff0000, RZ, 0xc0, !PT ;  /* 0xffff000051537812 */ /* 0x000fe400078ec0ff */
[C---:B------:R-:W-:Y:S02]  /*95f0*/  SHF.L.U32 R82, R80.reuse, 0x10, RZ ;  /* 0x0000001050527819 */ /* 0x040fe400000006ff */
[----:B------:R-:W-:Y:S02]  /*9600*/  LOP3.LUT R81, R80, 0xffff0000, RZ, 0xc0, !PT ;  /* 0xffff000050517812 */ /* 0x000fe400078ec0ff */
[----:B------:R-:W-:Y:S01]  /*9610*/  MOV R128, R52 ;  /* 0x0000003400807202 */ /* 0x000fe20000000f00 */
[C---:B------:R-:W-:Y:S01]  /*9620*/  FMUL R52, R155.reuse, R129 ;  /* 0x000000819b347220 */ /* 0x040fe20000400000 */
[----:B------:R-:W-:Y:S01]  /*9630*/  MOV R129, R53 ;  /* 0x0000003500817202 */ /* 0x000fe20000000f00 */
[C---:B------:R-:W-:Y:S01]  /*9640*/  FMUL R53, R155.reuse, R130 ;  /* 0x000000829b357220 */ /* 0x040fe20000400000 */
[----:B------:R-:W-:Y:S01]  /*9650*/  F2FP.BF16.F32.PACK_AB R87, R4, R3 ;  /* 0x000000030457723e */ /* 0x000fe200000010ff */
[C---:B------:R-:W-:Y:S01]  /*9660*/  FMUL R3, R155.reuse, R122 ;  /* 0x0000007a9b037220 */ /* 0x040fe20000400000 */
[----:B------:R-:W-:Y:S01]  /*9670*/  MOV R130, R54 ;  /* 0x0000003600827202 */ /* 0x000fe20000000f00 */
[C---:B------:R-:W-:Y:S01]  /*9680*/  FMUL R54, R155.reuse, R131 ;  /* 0x000000839b367220 */ /* 0x040fe20000400000 */
[----:B------:R-:W-:Y:S01]  /*9690*/  MOV R122, R55 ;  /* 0x00000037007a7202 */ /* 0x000fe20000000f00 */
[C---:B------:R-:W-:Y:S01]  /*96a0*/  FMUL R55, R155.reuse, R132 ;  /* 0x000000849b377220 */ /* 0x040fe20000400000 */
[C---:B------:R-:W-:Y:S01]  /*96b0*/  FMUL R4, R155.reuse, R123 ;  /* 0x0000007b9b047220 */ /* 0x040fe20000400000 */
[----:B------:R-:W-:Y:S01]  /*96c0*/  MOV R123, R113 ;  /* 0x00000071007b7202 */ /* 0x000fe20000000f00 */
[C---:B------:R-:W-:Y:S01]  /*96d0*/  FMUL R113, R155.reuse, R142 ;  /* 0x0000008e9b717220 */ /* 0x040fe20000400000 */
[C---:B--2---:R-:W-:Y:S02]  /*96e0*/  SHF.L.U32 R80, R112.reuse, 0x10, RZ ;  /* 0x0000001070507819 */ /* 0x044fe400000006ff */
[----:B------:R-:W-:Y:S02]  /*96f0*/  LOP3.LUT R112, R112, 0xffff0000, RZ, 0xc0, !PT ;  /* 0xffff000070707812 */ /* 0x000fe400078ec0ff */
[C---:B---3--:R-:W-:Y:S02]  /*9700*/  SHF.L.U32 R160, R116.reuse, 0x10, RZ ;  /* 0x0000001074a07819 */ /* 0x048fe400000006ff */
[----:B------:R-:W-:Y:S02]  /*9710*/  LOP3.LUT R161, R116, 0xffff0000, RZ, 0xc0, !PT ;  /* 0xffff000074a17812 */ /* 0x000fe400078ec0ff */
[----:B------:R-:W-:Y:S01]  /*9720*/  MOV R131, R112 ;  /* 0x0000007000837202 */ /* 0x000fe20000000f00 */
[C---:B------:R-:W-:Y:S01]  /*9730*/  FMUL R112, R155.reuse, R141 ;  /* 0x0000008d9b707220 */ /* 0x040fe20000400000 */
[----:B------:R-:W-:Y:S01]  /*9740*/  MOV R132, R80 ;  /* 0x0000005000847202 */ /* 0x000fe20000000f00 */
[C---:B------:R-:W-:Y:S01]  /*9750*/  FMUL R80, R155.reuse, R133 ;  /* 0x000000859b507220 */ /* 0x040fe20000400000 */
[----:B------:R-:W-:Y:S02]  /*9760*/  MOV R141, R126 ;  /* 0x0000007e008d7202 */ /* 0x000fe40000000f00 */
[C---:B-----5:R-:W-:Y:S02]  /*9770*/  SHF.L.U32 R116, R114.reuse, 0x10, RZ ;  /* 0x0000001072747819 */ /* 0x060fe400000006ff */
[----:B------:R-:W-:Y:S02]  /*9780*/  LOP3.LUT R117, R114, 0xffff0000, RZ, 0xc0, !PT ;  /* 0xffff000072757812 */ /* 0x000fe400078ec0ff */
[C---:B----4-:R-:W-:Y:S02]  /*9790*/  LOP3.LUT R114, R0.reuse, 0xffff0000, RZ, 0xc0, !PT ;  /* 0xffff000000727812 */ /* 0x050fe400078ec0ff */
[----:B------:R-:W-:Y:S01]  /*97a0*/  MOV R133, R81 ;  /* 0x0000005100857202 */ /* 0x000fe20000000f00 */
[C---:B------:R-:W-:Y:S01]  /*97b0*/  FMUL R81, R155.reuse, R134 ;  /* 0x000000869b517220 */ /* 0x040fe20000400000 */
[----:B------:R-:W-:Y:S01]  /*97c0*/  MOV R126, R114 ;  /* 0x00000072007e7202 */ /* 0x000fe20000000f00 */
[C---:B------:R-:W-:Y:S01]  /*97d0*/  FMUL R114, R155.reuse, R143 ;  /* 0x0000008f9b727220 */ /* 0x040fe20000400000 */
[----:B------:R-:W-:Y:S01]  /*97e0*/  MOV R134, R82 ;  /* 0x0000005200867202 */ /* 0x000fe20000000f00 */
[C---:B------:R-:W-:Y:S01]  /*97f0*/  FMUL R82, R155.reuse, R135 ;  /* 0x000000879b527220 */ /* 0x040fe20000400000 */
[----:B------:R-:W-:Y:S02]  /*9800*/  MOV R143, R124 ;  /* 0x0000007c008f7202 */ /* 0x000fe40000000f00 */
[----:B------:R-:W1:Y:S01]  /*9810*/  S2R R124, SR_TID.X ;  /* 0x00000000007c7919 */ /* 0x000e620000002100 */
[----:B------:R-:W-:Y:S01]  /*9820*/  SHF.L.U32 R118, R0, 0x10, RZ ;  /* 0x0000001000767819 */ /* 0x000fe200000006ff */
[C---:B------:R-:W-:Y:S01]  /*9830*/  FMUL R0, R155.reuse, R120 ;  /* 0x000000789b007220 */ /* 0x040fe20000400000 */
[----:B------:R-:W-:Y:S01]  /*9840*/  MOV R135, R83 ;  /* 0x0000005300877202 */ /* 0x000fe20000000f00 */
[C---:B------:R-:W-:Y:S01]  /*9850*/  FMUL R83, R155.reuse, R136 ;  /* 0x000000889b537220 */ /* 0x040fe20000400000 */
[----:B------:R-:W-:Y:S01]  /*9860*/  MOV R120, R2 ;  /* 0x0000000200787202 */ /* 0x000fe20000000f00 */
[C---:B------:R-:W-:Y:S01]  /*9870*/  FMUL R2, R155.reuse, R121 ;  /* 0x000000799b027220 */ /* 0x040fe20000400000 */
[----:B------:R-:W-:Y:S01]  /*9880*/  MOV R136, R84 ;  /* 0x0000005400887202 */ /* 0x000fe20000000f00 */
[C---:B------:R-:W-:Y:S01]  /*9890*/  FMUL R84, R155.reuse, R137 ;  /* 0x000000899b547220 */ /* 0x040fe20000400000 */
[----:B------:R-:W-:Y:S01]  /*98a0*/  MOV R137, R85 ;  /* 0x0000005500897202 */ /* 0x000fe20000000f00 */
[----:B------:R-:W-:Y:S01]  /*98b0*/  FMUL R85, R155, R138 ;  /* 0x0000008a9b557220 */ /* 0x000fe20000400000 */
[----:B------:R-:W-:Y:S01]  /*98c0*/  SHF.L.U32 R162, R115, 0x10, RZ ;  /* 0x0000001073a27819 */ /* 0x000fe200000006ff */
[C---:B------:R-:W-:Y:S01]  /*98d0*/  FFMA R0, R157.reuse, R158, R0 ;  /* 0x0000009e9d007223 */ /* 0x040fe20000000000 */
[----:B------:R-:W-:Y:S01]  /*98e0*/  MOV R125, R120 ;  /* 0x00000078007d7202 */ /* 0x000fe20000000f00 */
[----:B------:R-:W-:Y:S01]  /*98f0*/  FFMA R2, R157, R159, R2 ;  /* 0x0000009f9d027223 */ /* 0x000fe20000000002 */
[----:B------:R-:W-:Y:S01]  /*9900*/  LOP3.LUT R115, R115, 0xffff0000, RZ, 0xc0, !PT ;  /* 0xffff000073737812 */ /* 0x000fe200078ec0ff */
[----:B------:R-:W-:Y:S01]  /*9910*/  FFMA R3, R157, R182, R3 ;  /* 0x000000b69d037223 */ /* 0x000fe20000000003 */
[----:B------:R-:W-:Y:S01]  /*9920*/  MOV R121, R87 ;  /* 0x0000005700797202 */ /* 0x000fe20000000f00 */
[C---:B------:R-:W-:Y:S01]  /*9930*/  FMUL R87, R155.reuse, R140 ;  /* 0x0000008c9b577220 */ /* 0x040fe20000400000 */
[----:B------:R-:W-:Y:S01]  /*9940*/  MOV R120, R86 ;  /* 0x0000005600787202 */ /* 0x000fe20000000f00 */
[----:B------:R-:W-:Y:S01]  /*9950*/  FMUL R86, R155, R139 ;  /* 0x0000008b9b567220 */ /* 0x000fe20000400000 */
[----:B------:R-:W-:Y:S01]  /*9960*/  MOV R142, R137 ;  /* 0x00000089008e7202 */ /* 0x000fe20000000f00 */
[C---:B------:R-:W-:Y:S01]  /*9970*/  FFMA R4, R157.reuse, R250, R4 ;  /* 0x000000fa9d047223 */ /* 0x040fe20000000004 */
[----:B------:R-:W-:Y:S01]  /*9980*/  MOV R137, R130 ;  /* 0x0000008200897202 */ /* 0x000fe20000000f00 */
[C---:B------:R-:W-:Y:S01]  /*9990*/  FFMA R5, R157.reuse, R251, R5 ;  /* 0x000000fb9d057223 */ /* 0x040fe20000000005 */
[----:B------:R-:W-:Y:S01]  /*99a0*/  MOV R138, R129 ;  /* 0x00000081008a7202 */ /* 0x000fe20000000f00 */
[C---:B------:R-:W-:Y:S01]  /*99b0*/  FFMA R6, R157.reuse, R252, R6 ;  /* 0x000000fc9d067223 */ /* 0x040fe20000000006 */
[----:B------:R-:W-:Y:S01]  /*99c0*/  MOV R139, R128 ;  /* 0x00000080008b7202 */ /* 0x000fe20000000f00 */
[C---:B------:R-:W-:Y:S01]  /*99d0*/  FFMA R7, R157.reuse, R143, R7 ;  /* 0x0000008f9d077223 */ /* 0x040fe20000000007 */
[----:B------:R-:W-:Y:S01]  /*99e0*/  MOV R140, R127 ;  /* 0x0000007f008c7202 */ /* 0x000fe20000000f00 */
[----:B------:R-:W-:Y:S01]  /*99f0*/  FFMA R8, R157, R142, R8 ;  /* 0x0000008e9d087223 */ /* 0x000fe20000000008 */
        /* <DEDUP_REMOVED lines=16> */
[----:B------:R-:W-:Y:S01]  /*9b00*/  F2FP.BF16.F32.PACK_AB R52, R52, R51 ;  /* 0x000000333434723e */ /* 0x000fe200000010ff */
[C---:B------:R-:W-:Y:S01]  /*9b10*/  FFMA R55, R157.reuse, R140, R55 ;  /* 0x0000008c9d377223 */ /* 0x040fe20000000037 */
[C---:B------:R-:W-:Y:S01]  /*9b20*/  FFMA R80, R157.reuse, R139, R80 ;  /* 0x0000008b9d507223 */ /* 0x040fe20000000050 */
[----:B------:R-:W-:Y:S01]  /*9b30*/  STS.128 [R9+0x2200], R144 ;  /* 0x0022009009007388 */ /* 0x000fe20000000c00 */
[----:B------:R-:W-:Y:S01]  /*9b40*/  F2FP.BF16.F32.PACK_AB R53, R54, R53 ;  /* 0x000000353635723e */ /* 0x000fe200000010ff */
[C---:B------:R-:W-:Y:S01]  /*9b50*/  FFMA R81, R157.reuse, R138, R81 ;  /* 0x0000008a9d517223 */ /* 0x040fe20000000051 */
[C---:B------:R-:W-:Y:S01]  /*9b60*/  FFMA R82, R157.reuse, R137, R82 ;  /* 0x000000899d527223 */ /* 0x040fe20000000052 */
[----:B------:R-:W-:Y:S01]  /*9b70*/  F2FP.BF16.F32.PACK_AB R54, R80, R55 ;  /* 0x000000375036723e */ /* 0x000fe200000010ff */
[C---:B------:R-:W-:Y:S01]  /*9b80*/  FFMA R83, R157.reuse, R186, R83 ;  /* 0x000000ba9d537223 */ /* 0x040fe20000000053 */
[C---:B------:R-:W-:Y:S01]  /*9b90*/  FFMA R84, R157.reuse, R187, R84 ;  /* 0x000000bb9d547223 */ /* 0x040fe20000000054 */
[C---:B------:R-:W-:Y:S01]  /*9ba0*/  FFMA R85, R157.reuse, R136, R85 ;  /* 0x000000889d557223 */ /* 0x040fe20000000055 */
[----:B------:R2:W-:Y:S01]  /*9bb0*/  STS.128 [R125+0x2010], R88 ;  /* 0x002010587d007388 */ /* 0x0005e20000000c00 */
[----:B-1----:R-:W-:Y:S01]  /*9bc0*/  SHF.L.U32 R124, R124, 0x4, RZ ;  /* 0x000000047c7c7819 */ /* 0x002fe200000006ff */
[C---:B------:R-:W-:Y:S01]  /*9bd0*/  FFMA R86, R157.reuse, R135, R86 ;  /* 0x000000879d567223 */ /* 0x040fe20000000056 */
[----:B------:R-:W-:Y:S01]  /*9be0*/  F2FP.BF16.F32.PACK_AB R55, R82, R81 ;  /* 0x000000515237723e */ /* 0x000fe200000010ff */
[C---:B------:R-:W-:Y:S01]  /*9bf0*/  FFMA R87, R157.reuse, R134, R87 ;  /* 0x000000869d577223 */ /* 0x040fe20000000057 */
[----:B------:R-:W-:Y:S01]  /*9c00*/  LOP3.LUT R124, R124, 0x40, RZ, 0xc0, !PT ;  /* 0x000000407c7c7812 */ /* 0x000fe200078ec0ff */
[C---:B------:R-:W-:Y:S01]  /*9c10*/  FFMA R112, R157.reuse, R133, R112 ;  /* 0x000000859d707223 */ /* 0x040fe20000000070 */
[----:B------:R-:W-:Y:S01]  /*9c20*/  F2FP.BF16.F32.PACK_AB R85, R86, R85 ;  /* 0x000000555655723e */ /* 0x000fe200000010ff */
[C---:B------:R-:W-:Y:S01]  /*9c30*/  FFMA R113, R157.reuse, R132, R113 ;  /* 0x000000849d717223 */ /* 0x040fe20000000071 */
[----:B------:R-:W-:Y:S01]  /*9c40*/  IADD3 R124, PT, PT, -R124, 0x200, R9 ;  /* 0x000002007c7c7810 */ /* 0x000fe20007ffe109 */
[C---:B------:R-:W-:Y:S01]  /*9c50*/  FFMA R114, R157.reuse, R131, R114 ;  /* 0x000000839d727223 */ /* 0x040fe20000000072 */
[----:B------:R-:W-:Y:S01]  /*9c60*/  F2FP.BF16.F32.PACK_AB R86, R112, R87 ;  /* 0x000000577056723e */ /* 0x000fe200000010ff */
[C---:B------:R-:W-:Y:S01]  /*9c70*/  FFMA R115, R157.reuse, R160, R115 ;  /* 0x000000a09d737223 */ /* 0x040fe20000000073 */
[----:B------:R-:W-:Y:S01]  /*9c80*/  F2FP.BF16.F32.PACK_AB R84, R84, R83 ;  /* 0x000000535454723e */ /* 0x000fe200000010ff */
[----:B------:R1:W-:Y:S01]  /*9c90*/  STS.128 [R124+0x2020], R96 ;  /* 0x002020607c007388 */ /* 0x0003e20000000c00 */
[----:B------:R-:W-:Y:S01]  /*9ca0*/  F2FP.BF16.F32.PACK_AB R87, R114, R113 ;  /* 0x000000717257723e */ /* 0x000fe200000010ff */
[C---:B------:R-:W-:Y:S01]  /*9cb0*/  FFMA R116, R157.reuse, R161, R116 ;  /* 0x000000a19d747223 */ /* 0x040fe20000000074 */
[C---:B------:R-:W-:Y:S01]  /*9cc0*/  FFMA R117, R157.reuse, R162, R117 ;  /* 0x000000a29d757223 */ /* 0x040fe20000000075 */
[----:B------:R-:W-:Y:S01]  /*9cd0*/  FFMA R118, R157, R130, R118 ;  /* 0x000000829d767223 */ /* 0x000fe20000000076 */
[C---:B------:R-:W-:Y:S01]  /*9ce0*/  FMUL R119, R155.reuse, R148 ;  /* 0x000000949b777220 */ /* 0x040fe20000400000 */
[----:B------:R-:W-:Y:S01]  /*9cf0*/  FMUL R120, R155, R149 ;  /* 0x000000959b787220 */ /* 0x000fe20000400000 */
[----:B------:R-:W-:Y:S01]  /*9d00*/  F2FP.BF16.F32.PACK_AB R116, R116, R115 ;  /* 0x000000737474723e */ /* 0x000fe200000010ff */
[----:B------:R1:W-:Y:S01]  /*9d10*/  STS.128 [R123+0x2030], R104 ;  /* 0x002030687b007388 */ /* 0x0003e20000000c00 */
[----:B------:R-:W-:Y:S01]  /*9d20*/  F2FP.BF16.F32.PACK_AB R117, R118, R117 ;  /* 0x000000757675723e */ /* 0x000fe200000010ff */
[C---:B------:R-:W-:Y:S01]  /*9d30*/  FFMA R119, R157.reuse, R129, R119 ;  /* 0x000000819d777223 */ /* 0x040fe20000000077 */
[----:B------:R-:W-:Y:S01]  /*9d40*/  FFMA R120, R157, R128, R120 ;  /* 0x000000809d787223 */ /* 0x000fe20000000078 */
[C---:B------:R-:W-:Y:S01]  /*9d50*/  FMUL R121, R155.reuse, R150 ;  /* 0x000000969b797220 */ /* 0x040fe20000400000 */
[----:B------:R-:W-:Y:S03]  /*9d60*/  FMUL R122, R155, R151 ;  /* 0x000000979b7a7220 */ /* 0x000fe60000400000 */
[----:B------:R-:W-:Y:S01]  /*9d70*/  F2FP.BF16.F32.PACK_AB R118, R120, R119 ;  /* 0x000000777876723e */ /* 0x000fe200000010ff */
[----:B------:R-:W-:Y:S01]  /*9d80*/  FFMA R121, R157, R127, R121 ;  /* 0x0000007f9d797223 */ /* 0x000fe20000000079 */
[----:B--2---:R-:W-:Y:S01]  /*9d90*/  F2FP.BF16.F32.PACK_AB R88, R11, R10 ;  /* 0x0000000a0b58723e */ /* 0x004fe200000010ff */
[----:B------:R-:W-:Y:S01]  /*9da0*/  FFMA R122, R157, R126, R122 ;  /* 0x0000007e9d7a7223 */ /* 0x000fe2000000007a */
[----:B------:R-:W-:Y:S02]  /*9db0*/  F2FP.BF16.F32.PACK_AB R89, R13, R12 ;  /* 0x0000000c0d59723e */ /* 0x000fe400000010ff */
[----:B------:R-:W-:Y:S02]  /*9dc0*/  F2FP.BF16.F32.PACK_AB R90, R15, R14 ;  /* 0x0000000e0f5a723e */ /* 0x000fe400000010ff */
[----:B------:R-:W-:Y:S02]  /*9dd0*/  F2FP.BF16.F32.PACK_AB R91, R18, R17 ;  /* 0x00000011125b723e */ /* 0x000fe400000010ff */
[----:B------:R-:W-:Y:S02]  /*9de0*/  F2FP.BF16.F32.PACK_AB R12, R2, R0 ;  /* 0x00000000020c723e */ /* 0x000fe400000010ff */
[----:B------:R-:W-:Y:S01]  /*9df0*/  F2FP.BF16.F32.PACK_AB R13, R4, R3 ;  /* 0x00000003040d723e */ /* 0x000fe200000010ff */
[----:B------:R1:W-:Y:S01]  /*9e00*/  STS.128 [R9+0x4200], R88 ;  /* 0x0042005809007388 */ /* 0x0003e20000000c00 */
[----:B------:R-:W-:Y:S02]  /*9e10*/  F2FP.BF16.F32.PACK_AB R14, R6, R5 ;  /* 0x00000005060e723e */ /* 0x000fe400000010ff */
[----:B------:R-:W-:Y:S02]  /*9e20*/  F2FP.BF16.F32.PACK_AB R15, R8, R7 ;  /* 0x00000007080f723e */ /* 0x000fe400000010ff */
[----:B------:R-:W-:Y:S03]  /*9e30*/  F2FP.BF16.F32.PACK_AB R119, R122, R121 ;  /* 0x000000797a77723e */ /* 0x000fe600000010ff */
[----:B------:R1:W-:Y:S08]  /*9e40*/  STS.128 [R125+0x4010], R56 ;  /* 0x004010387d007388 */ /* 0x0003f00000000c00 */
        /* <DEDUP_REMOVED lines=9> */
[----:B------:R1:W-:Y:S01]  /*9ee0*/  STS.128 [R123+0x8030], R116 ;  /* 0x008030747b007388 */ /* 0x0003e20000000c00 */
[----:B------:R-:W-:Y:S01]  /*9ef0*/  @!PT LDS RZ, [RZ] ;  /* 0x00000000fffff984 */ /* 0x000fe20000000800 */
[----:B------:R-:W-:Y:S01]  /*9f00*/  @!PT LDS RZ, [RZ] ;  /* 0x00000000fffff984 */ /* 0x000fe20000000800 */
[----:B------:R-:W-:Y:S01]  /*9f10*/  @!PT LDS RZ, [RZ] ;  /* 0x00000000fffff984 */ /* 0x000fe20000000800 */
[----:B------:R-:W-:Y:S01]  /*9f20*/  @!PT LDS RZ, [RZ] ;  /* 0x00000000fffff984 */ /* 0x000fe20000000800 */
[----:B------:R2:W-:Y:S07]  /*9f30*/  MEMBAR.ALL.CTA ;  /* 0x0000000000007992 */ /* 0x0005ee0000008000 */
[----:B--2---:R-:W2:Y:S02]  /*9f40*/  FENCE.VIEW.ASYNC.S ;  /* 0x00000000000073c6 */ /* 0x004ea40000000000 */
[----:B--2---:R-:W-:Y:S06]  /*9f50*/  BAR.SYNC.DEFER_BLOCKING 0x1, 0x80 ;  /* 0x0042000000007b1d */ /* 0x004fec0000010000 */
[----:B------:R-:W-:Y:S05]  /*9f60*/  @P1 BRA `(.L_x_122) ;  /* 0x0000000000781947 */ /* 0x000fea0003800000 */
[----:B------:R-:W2:Y:S01]  /*9f70*/  LDCU.64 UR8, c[0x0][0x348] ;  /* 0x00006900ff0877ac */ /* 0x000ea20008000a00 */
[----:B------:R-:W-:Y:S02]  /*9f80*/  UIMAD UR5, UR44, 0xa000, UR4 ;  /* 0x0000a0002c0578a4 */ /* 0x000fe4000f8e0204 */
[----:B------:R-:W-:Y:S02]  /*9f90*/  UIMAD UR13, UR47, 0xa0, URZ ;  /* 0x000000a02f0d78a4 */ /* 0x000fe4000f8e02ff */
[----:B------:R-:W-:Y:S02]  /*9fa0*/  USHF.L.U32 UR14, UR46, 0x7, URZ ;  /* 0x000000072e0e7899 */ /* 0x000fe400080006ff */
[----:B------:R-:W-:Y:S01]  /*9fb0*/  UIADD3 UR12, UPT, UPT, UR5, 0x200, URZ ;  /* 0x00000200050c7890 */ /* 0x000fe2000fffe0ff */
[----:B------:R-:W-:Y:S01]  /*9fc0*/  UMOV UR15, UR36 ;  /* 0x00000024000f7c82 */ /* 0x000fe20008000000 */
[----:B------:R-:W-:Y:S02]  /*9fd0*/  UIADD3 UR29, UPT, UPT, UR13, 0x20, URZ ;  /* 0x000000200d1d7890 */ /* 0x000fe4000fffe0ff */
[----:B------:R-:W-:Y:S01]  /*9fe0*/  UIADD3 UR28, UPT, UPT, UR5, 0x2200, URZ ;  /* 0x00002200051c7890 */ /* 0x000fe2000fffe0ff */
[----:B------:R-:W-:Y:S01]  /*9ff0*/  UMOV UR31, UR36 ;  /* 0x00000024001f7c82 */ /* 0x000fe20008000000 */
[----:B--2---:R-:W-:Y:S01]  /*a000*/  UIADD3 UR8, UP0, UPT, UR8, 0x680, URZ ;  /* 0x0000068008087890 */ /* 0x004fe2000ff1e0ff */
[----:B------:R-:W-:Y:S01]  /*a010*/  UMOV UR30, UR14 ;  /* 0x0000000e001e7c82 */ /* 0x000fe20008000000 */
[----:B------:R-:W-:Y:S02]  /*a020*/  UIADD3 UR25, UPT, UPT, UR13, 0x40, URZ ;  /* 0x000000400d197890 */ /* 0x000fe4000fffe0ff */
[----:B------:R-:W-:Y:S02]  /*a030*/  UIADD3.X UR9, UPT, UPT, URZ, UR9, URZ, UP0, !UPT ;  /* 0x00000009ff097290 */ /* 0x000fe400087fe4ff */
[----:B------:R-:W-:Y:S01]  /*a040*/  UIADD3 UR24, UPT, UPT, UR5, 0x4200, URZ ;  /* 0x0000420005187890 */ /* 0x000fe2000fffe0ff */
[----:B------:R-:W-:Y:S01]  /*a050*/  UMOV UR27, UR36 ;  /* 0x00000024001b7c82 */ /* 0x000fe20008000000 */
[----:B------:R-:W-:Y:S01]  /*a060*/  UMOV UR26, UR14 ;  /* 0x0000000e001a7c82 */ /* 0x000fe20008000000 */
[----:B------:R-:W-:Y:S02]  /*a070*/  UIADD3 UR21, UPT, UPT, UR13, 0x60, URZ ;  /* 0x000000600d157890 */ /* 0x000fe4000fffe0ff */
[----:B------:R-:W-:Y:S02]  /*a080*/  UIADD3 UR20, UPT, UPT, UR5, 0x6200, URZ ;  /* 0x0000620005147890 */ /* 0x000fe4000fffe0ff */
[----:B------:R2:W-:Y:S01]  /*a090*/  UTMASTG.3D [UR12], [UR8] ;  /* 0x0000000c080073b5 */ /* 0x0005e20008010000 */
[----:B------:R-:W-:Y:S01]  /*a0a0*/  UMOV UR23, UR36 ;  /* 0x0000002400177c82 */ /* 0x000fe20008000000 */
[----:B------:R-:W-:Y:S01]  /*a0b0*/  UMOV UR22, UR14 ;  /* 0x0000000e00167c82 */ /* 0x000fe20008000000 */
[----:B------:R-:W-:Y:S02]  /*a0c0*/  UIADD3 UR17, UPT, UPT, UR13, 0x80, URZ ;  /* 0x000000800d117890 */ /* 0x000fe4000fffe0ff */
[----:B------:R-:W-:Y:S01]  /*a0d0*/  UIADD3 UR16, UPT, UPT, UR5, 0x8200, URZ ;  /* 0x0000820005107890 */ /* 0x000fe2000fffe0ff */
[----:B------:R-:W-:Y:S01]  /*a0e0*/  UMOV UR19, UR36 ;  /* 0x0000002400137c82 */ /* 0x000fe20008000000 */
[----:B------:R2:W-:Y:S01]  /*a0f0*/  UTMASTG.3D [UR28], [UR8] ;  /* 0x0000001c080073b5 */ /* 0x0005e20008010000 */
[----:B------:R-:W-:Y:S01]  /*a100*/  UMOV UR18, UR14 ;  /* 0x0000000e00127c82 */ /* 0x000fe20008000000 */
[----:B------:R2:W-:Y:S01]  /*a110*/  UTMASTG.3D [UR24], [UR8] ;  /* 0x00000018080073b5 */ /* 0x0005e20008010000 */
[----:B------:R2:W-:Y:S04]  /*a120*/  UTMASTG.3D [UR20], [UR8] ;  /* 0x00000014080073b5 */ /* 0x0005e80008010000 */
[----:B------:R2:W-:Y:S02]  /*a130*/  UTMASTG.3D [UR16], [UR8] ;  /* 0x00000010080073b5 */ /* 0x0005e40008010000 */
[----:B--2---:R0:W-:Y:S02]  /*a140*/  UTMACMDFLUSH ;  /* 0x00000000000079b7 */ /* 0x0041e40000000000 */
.L_x_122:
[----:B------:R-:W-:Y:S05]  /*a150*/  BSYNC.RECONVERGENT B0 ;  /* 0x0000000000007941 */ /* 0x000fea0003800200 */
.L_x_121:
[----:B------:R-:W-:Y:S04]  /*a160*/  BSSY.RECONVERGENT B0, `(.L_x_123) ;  /* 0x0000003000007945 */ /* 0x000fe80003800200 */
[----:B------:R-:W-:Y:S05]  /*a170*/  @P0 BRA `(.L_x_124) ;  /* 0x0000000000040947 */ /* 0x000fea0003800000 */
[----:B------:R-:W-:Y:S04]  /*a180*/  DEPBAR.LE SB0, 0x0 ;  /* 0x000080000000791a */ /* 0x000fe80000000000 */
.L_x_124:
[----:B------:R-:W-:Y:S05]  /*a190*/  BSYNC.RECONVERGENT B0 ;  /* 0x0000000000007941 */ /* 0x000fea0003800200 */
.L_x_123:
[----:B------:R-:W-:Y:S01]  /*a1a0*/  BAR.SYNC.DEFER_BLOCKING 0x1, 0x80 ;  /* 0x0042000000007b1d */ /* 0x000fe20000010000 */
[----:B------:R-:W-:Y:S04]  /*a1b0*/  UIADD3 UR50, UPT, UPT, UR50, 0x1, URZ ;  /* 0x0000000132327890 */ /* 0x000fe8000fffe0ff */
[----:B------:R-:W-:Y:S09]  /*a1c0*/  UISETP.NE.AND UP0, UPT, UR50, URZ, UPT ;  /* 0x000000ff3200728c */ /* 0x000ff2000bf05270 */
[----:B------:R-:W-:Y:S05]  /*a1d0*/  BRA.U !UP0, `(.L_x_125) ;  /* 0x0000000108307547 */ /* 0x000fea000b800000 */
[----:B------:R-:W2:Y:S01]  /*a1e0*/  LDL.LU R0, [R1+0x48] ;  /* 0x0000480001007983 */ /* 0x000ea20000300800 */
[----:B------:R-:W3:Y:S01]  /*a1f0*/  S2R R2, SR_CgaCtaId ;  /* 0x0000000000027919 */ /* 0x000ee20000008800 */
[----:B--2---:R-:W-:Y:S01]  /*a200*/  ISETP.NE.AND P0, PT, R0, RZ, PT ;  /* 0x000000ff0000720c */ /* 0x004fe20003f05270 */
[----:B------:R-:W-:Y:S11]  /*a210*/  IMAD.U32 R0, RZ, RZ, UR49 ;  /* 0x00000031ff007e24 */ /* 0x000ff6000f8e00ff */
[----:B------:R-:W-:Y:S01]  /*a220*/  @!UPT UIADD3 URZ, UPT, UPT, URZ, URZ, URZ ;  /* 0x000000fffffff290 */ /* 0x000fe2000fffe0ff */
[----:B------:R-:W-:Y:S01]  /*a230*/  @P0 LEA R0, R0, UR4, 0x3 ;  /* 0x0000000400000c11 */ /* 0x000fe2000f8e18ff */
[----:B------:R-:W-:Y:S04]  /*a240*/  UIADD3 UR4, UPT, UPT, UR49, 0x1, URZ ;  /* 0x0000000131047890 */ /* 0x000fe8000fffe0ff */
[----:B------:R-:W-:Y:S01]  /*a250*/  @P0 VIADD R0, R0, 0xc0 ;  /* 0x000000c000000836 */ /* 0x000fe20000000000 */
[----:B------:R-:W-:Y:S04]  /*a260*/  UISETP.NE.AND UP0, UPT, UR4, 0x2, UPT ;  /* 0x000000020400788c */ /* 0x000fe8000bf05270 */
[----:B---3--:R-:W-:Y:S01]  /*a270*/  @P0 PRMT R0, R2, 0x654, R0 ;  /* 0x0000065402000816 */ /* 0x008fe20000000000 */
[----:B------:R-:W-:Y:S03]  /*a280*/  USEL UR49, UR4, URZ, UP0 ;  /* 0x000000ff04317287 */ /* 0x000fe60008000000 */
[----:B------:R2:W-:Y:S09]  /*a290*/  @P0 SYNCS.ARRIVE.TRANS64.RED.A1T0 RZ, [R0+URZ], RZ ;  /* 0x000000ff00ff09a7 */ /* 0x0005f200081004ff */
.L_x_125:
[----:B------:R-:W-:Y:S02]  /*a2a0*/  UISETP.NE.AND UP3, UPT, UR54, URZ, UPT ;  /* 0x000000ff3600728c */ /* 0x000fe4000bf65270 */
[----:B------:R-:W-:Y:S02]  /*a2b0*/  UISETP.NE.AND UP0, UPT, UR48, 0x2, UPT ;  /* 0x000000023000788c */ /* 0x000fe4000bf05270 */
[----:B------:R-:W-:Y:S02]  /*a2c0*/  UISETP.NE.AND UP1, UPT, UR7, 0x3, UPT ;  /* 0x000000030700788c */ /* 0x000fe4000bf25270 */
[----:B------:R-:W-:Y:S02]  /*a2d0*/  UISETP.NE.AND UP2, UPT, UR10, 0x2, UPT ;  /* 0x000000020a00788c */ /* 0x000fe4000bf45270 */
[----:B------:R-:W-:Y:S02]  /*a2e0*/  USEL UR6, URZ, 0x1, UP0 ;  /* 0x00000001ff067887 */ /* 0x000fe40008000000 */
[----:B------:R-:W-:Y:S02]  /*a2f0*/  USEL UR5, URZ, 0x1, UP1 ;  /* 0x00000001ff057887 */ /* 0x000fe40008800000 */
[----:B------:R-:W-:Y:S02]  /*a300*/  USEL UR4, URZ, 0x1, UP2 ;  /* 0x00000001ff047887 */ /* 0x000fe40009000000 */
[----:B------:R-:W-:Y:S02]  /*a310*/  UIADD3 UR47, UPT, UPT, UR37, UR61, URZ ;  /* 0x0000003d252f7290 */ /* 0x000fe4000fffe0ff */
[----:B------:R-:W-:Y:S02]  /*a320*/  UIADD3 UR46, UPT, UPT, UR38, UR60, URZ ;  /* 0x0000003c262e7290 */ /* 0x000fe4000fffe0ff */
[----:B------:R-:W-:Y:S02]  /*a330*/  USEL UR18, UR48, URZ, UP0 ;  /* 0x000000ff30127287 */ /* 0x000fe40008000000 */
[----:B------:R-:W-:Y:S02]  /*a340*/  USEL UR45, UR7, URZ, UP1 ;  /* 0x000000ff072d7287 */ /* 0x000fe40008800000 */
[----:B------:R-:W-:Y:S02]  /*a350*/  USEL UR44, UR10, URZ, UP2 ;  /* 0x000000ff0a2c7287 */ /* 0x000fe40009000000 */
[----:B------:R-:W-:Y:S02]  /*a360*/  ULOP3.LUT UR51, UR51, UR6, URZ, 0x3c, !UPT ;  /* 0x0000000633337292 */ /* 0x000fe4000f8e3cff */
[----:B------:R-:W-:Y:S02]  /*a370*/  ULOP3.LUT UR52, UR52, UR5, URZ, 0x3c, !UPT ;  /* 0x0000000534347292 */ /* 0x000fe4000f8e3cff */
[----:B------:R-:W-:Y:S01]  /*a380*/  ULOP3.LUT UR53, UR53, UR4, URZ, 0x3c, !UPT ;  /* 0x0000000435357292 */ /* 0x000fe2000f8e3cff */
[----:B------:R-:W-:Y:S01]  /*a390*/  UMOV UR36, UR55 ;  /* 0x0000003700247c82 */ /* 0x000fe20008000000 */
[----:B------:R-:W-:Y:S10]  /*a3a0*/  BRA.U UP3, `(.L_x_126) ;  /* 0xffffffb103dc7547 */ /* 0x000ff4000b83ffff */
[----:B--2---:R-:W2:Y:S02]  /*a3b0*/  LDL.LU R0, [R1+0x4c] ;  /* 0x00004c0001007983 */ /* 0x004ea40000300800 */
[----:B--2---:R-:W-:-:S13]  /*a3c0*/  R2UR UR4, R0 ;  /* 0x00000000000472ca */ /* 0x004fda00000e0000 */
[----:B------:R-:W-:-:S09]  /*a3d0*/  UISETP.NE.AND UP0, UPT, UR4, URZ, UPT ;  /* 0x000000ff0400728c */ /* 0x000fd2000bf05270 */
[----:B------:R-:W-:Y:S05]  /*a3e0*/  BRA.U !UP0, `(.L_x_127) ;  /* 0x00000001084c7547 */ /* 0x000fea000b800000 */
[----:B------:R-:W2:Y:S02]  /*a3f0*/  LDCU.64 UR4, c[0x0][0x890] ;  /* 0x00011200ff0477ac */ /* 0x000ea40008000a00 */
[----:B--2---:R-:W-:-:S04]  /*a400*/  UISETP.NE.U32.AND UP0, UPT, UR4, URZ, UPT ;  /* 0x000000ff0400728c */ /* 0x004fc8000bf05070 */
[----:B------:R-:W-:-:S09]  /*a410*/  UISETP.NE.AND.EX UP0, UPT, UR5, URZ, UPT, UP0 ;  /* 0x000000ff0500728c */ /* 0x000fd2000bf05300 */
[----:B------:R-:W-:Y:S05]  /*a420*/  BRA.U UP0, `(.L_x_128) ;  /* 0x00000001000c7547 */ /* 0x000fea000b800000 */
[----:B------:R-:W-:-:S13]  /*a430*/  FSETP.NEU.AND P0, PT, R157, RZ, PT ;  /* 0x000000ff9d00720b */ /* 0x000fda0003f0d000 */
[----:B------:R-:W-:Y:S05]  /*a440*/  @!P0 EXIT ;  /* 0x000000000000894d */ /* 0x000fea0003800000 */
[----:B------:R-:W-:Y:S05]  /*a450*/  BRA `(.L_x_127) ;  /* 0x0000000000307947 */ /* 0x000fea0003800000 */
.L_x_128:
[----:B------:R-:W2:Y:S01]  /*a460*/  LDL.LU R0, [R1+0x44] ;  /* 0x0000440001007983 */ /* 0x000ea20000300800 */
[----:B------:R-:W-:Y:S01]  /*a470*/  BSSY.RECONVERGENT B0, `(.L_x_127) ;  /* 0x000000a000007945 */ /* 0x000fe20003800200 */
[----:B--2---:R-:W-:-:S13]  /*a480*/  LOP3.LUT P0, RZ, R0, 0xff, RZ, 0xc0, !PT ;  /* 0x000000ff00ff7812 */ /* 0x004fda000780c0ff */
[----:B------:R-:W-:Y:S05]  /*a490*/  @P0 BRA `(.L_x_129) ;  /* 0x0000000000140947 */ /* 0x000fea0003800000 */
[----:B------:R-:W2:Y:S02]  /*a4a0*/  LDCU.64 UR4, c[0x0][0x888] ;  /* 0x00011100ff0477ac */ /* 0x000ea40008000a00 */
[----:B--2---:R-:W-:-:S04]  /*a4b0*/  ISETP.NE.U32.AND P0, PT, RZ, UR4, PT ;  /* 0x00000004ff007c0c */ /* 0x004fc8000bf05070 */
[----:B------:R-:W-:-:S13]  /*a4c0*/  ISETP.NE.AND.EX P0, PT, RZ, UR5, PT, P0 ;  /* 0x00000005ff007c0c */ /* 0x000fda000bf05300 */
[----:B------:R-:W-:Y:S05]  /*a4d0*/  @!P0 EXIT ;  /* 0x000000000000894d */ /* 0x000fea0003800000 */
[----:B------:R-:W-:Y:S05]  /*a4e0*/  BRA `(.L_x_130) ;  /* 0x0000000000087947 */ /* 0x000fea0003800000 */
.L_x_129:
[----:B------:R-:W-:-:S13]  /*a4f0*/  FSETP.NEU.AND P0, PT, R157, RZ, PT ;  /* 0x000000ff9d00720b */ /* 0x000fda0003f0d000 */
[----:B------:R-:W-:Y:S05]  /*a500*/  @!P0 EXIT ;  /* 0x000000000000894d */ /* 0x000fea0003800000 */
.L_x_130:
[----:B------:R-:W-:Y:S05]  /*a510*/  BSYNC.RECONVERGENT B0 ;  /* 0x0000000000007941 */ /* 0x000fea0003800200 */
.L_x_127:
[----:B------:R-:W-:-:S04]  /*a520*/  DEPBAR.LE SB0, 0x0 ;  /* 0x000080000000791a */ /* 0x000fc80000000000 */
[----:B------:R-:W-:Y:S05]  /*a530*/  EXIT ;  /* 0x000000000000794d */ /* 0x000fea0003800000 */
.L_x_25:
[----:B--2---:R2:W3:Y:S02]  /*a540*/  SYNCS.PHASECHK.TRANS64.TRYWAIT P0, [R2+URZ+0x140], R3 ;  /* 0x00014003020075a7 */ /* 0x0044e400080011ff */
[----:B---3--:R-:W-:Y:S05]  /*a550*/  @!P0 NANOSLEEP.SYNCS 0x989680 ;  /* 0x009896800000895d */ /* 0x008fea0003900000 */
[----:B------:R-:W3:Y:S02]  /*a560*/  @!P0 SYNCS.PHASECHK.TRANS64 P0, [R2+URZ+0x140], R3 ;  /* 0x00014003020085a7 */ /* 0x000ee400080010ff */
[----:B---3--:R-:W-:Y:S05]  /*a570*/  @!P0 BRA `(.L_x_25) ;  /* 0xfffffffc00f08947 */ /* 0x008fea000383ffff */
[----:B------:R-:W-:Y:S05]  /*a580*/  BRA `(.L_x_131) ;  /* 0xffffff7400247947 */ /* 0x000fea000383ffff */
.L_x_28:
[----:B------:R-:W-:Y:S07]  /*a590*/  MOV R4, UR33 ;  /* 0x0000002100047c02 */ /* 0x000fee0008000f00 */
.L_x_132:
[----:B-1----:R1:W2:Y:S02]  /*a5a0*/  SYNCS.PHASECHK.TRANS64.TRYWAIT P0, [R4+URZ+0x58], R2 ;  /* 0x00005802040075a7 */ /* 0x0022a400080011ff */
[----:B--2---:R-:W-:Y:S05]  /*a5b0*/  @!P0 NANOSLEEP.SYNCS 0x989680 ;  /* 0x009896800000895d */ /* 0x004fea0003900000 */
[----:B------:R-:W2:Y:S02]  /*a5c0*/  @!P0 SYNCS.PHASECHK.TRANS64 P0, [R4+URZ+0x58], R2 ;  /* 0x00005802040085a7 */ /* 0x000ea400080010ff */
[----:B--2---:R-:W-:Y:S05]  /*a5d0*/  @!P0 BRA `(.L_x_132) ;  /* 0xfffffffc00f08947 */ /* 0x004fea000383ffff */
[----:B------:R-:W-:Y:S05]  /*a5e0*/  BRA `(.L_x_27) ;  /* 0xffffff7400807947 */ /* 0x000fea000383ffff */
.L_x_35:
[----:B------:R-:W-:Y:S07]  /*a5f0*/  MOV R4, UR17 ;  /* 0x0000001100047c02 */ /* 0x000fee0008000f00 */
.L_x_133:
[----:B-1----:R1:W2:Y:S02]  /*a600*/  SYNCS.PHASECHK.TRANS64.TRYWAIT P0, [R4+URZ+0x58], R2 ;  /* 0x00005802040075a7 */ /* 0x0022a400080011ff */
[----:B--2---:R-:W-:Y:S05]  /*a610*/  @!P0 NANOSLEEP.SYNCS 0x989680 ;  /* 0x009896800000895d */ /* 0x004fea0003900000 */
[----:B------:R-:W2:Y:S02]  /*a620*/  @!P0 SYNCS.PHASECHK.TRANS64 P0, [R4+URZ+0x58], R2 ;  /* 0x00005802040085a7 */ /* 0x000ea400080010ff */
[----:B--2---:R-:W-:Y:S05]  /*a630*/  @!P0 BRA `(.L_x_133) ;  /* 0xfffffffc00f08947 */ /* 0x004fea000383ffff */
[----:B------:R-:W-:Y:S05]  /*a640*/  BRA `(.L_x_34) ;  /* 0xffffff78003c7947 */ /* 0x000fea000383ffff */
.L_x_40:
[----:B-1----:R1:W2:Y:S02]  /*a650*/  SYNCS.PHASECHK.TRANS64.TRYWAIT P0, [R3+URZ+0xe0], R2 ;  /* 0x0000e002030075a7 */ /* 0x0022a400080011ff */
[----:B--2---:R-:W-:Y:S05]  /*a660*/  @!P0 NANOSLEEP.SYNCS 0x989680 ;  /* 0x009896800000895d */ /* 0x004fea0003900000 */
[----:B------:R-:W2:Y:S02]  /*a670*/  @!P0 SYNCS.PHASECHK.TRANS64 P0, [R3+URZ+0xe0], R2 ;  /* 0x0000e002030085a7 */ /* 0x000ea400080010ff */
[----:B--2---:R-:W-:Y:S05]  /*a680*/  @!P0 BRA `(.L_x_40) ;  /* 0xfffffffc00f08947 */ /* 0x004fea000383ffff */
[----:B------:R-:W-:Y:S05]  /*a690*/  BRA `(.L_x_134) ;  /* 0xffffff7800e07947 */ /* 0x000fea000383ffff */
.L_x_44:
[----:B------:R-:W-:-:S07]  /*a6a0*/  MOV R3, UR4 ;  /* 0x0000000400037c02 */ /* 0x000fce0008000f00 */
.L_x_135:
[----:B-1----:R1:W2:Y:S02]  /*a6b0*/  SYNCS.PHASECHK.TRANS64.TRYWAIT P0, [R3+URZ], R2 ;  /* 0x00000002030075a7 */ /* 0x0022a400080011ff */
[----:B--2---:R-:W-:Y:S05]  /*a6c0*/  @!P0 NANOSLEEP.SYNCS 0x989680 ;  /* 0x009896800000895d */ /* 0x004fea0003900000 */
[----:B------:R-:W2:Y:S02]  /*a6d0*/  @!P0 SYNCS.PHASECHK.TRANS64 P0, [R3+URZ], R2 ;  /* 0x00000002030085a7 */ /* 0x000ea400080010ff */
[----:B--2---:R-:W-:Y:S05]  /*a6e0*/  @!P0 BRA `(.L_x_135) ;  /* 0xfffffffc00f08947 */ /* 0x004fea000383ffff */
[----:B------:R-:W-:Y:S05]  /*a6f0*/  BRA `(.L_x_136) ;  /* 0xffffff8000847947 */ /* 0x000fea000383ffff */
.L_x_45:
[----:B------:R-:W-:-:S07]  /*a700*/  MOV R3, UR5 ;  /* 0x0000000500037c02 */ /* 0x000fce0008000f00 */
.L_x_137:
[----:B-1----:R1:W2:Y:S02]  /*a710*/  SYNCS.PHASECHK.TRANS64.TRYWAIT P0, [R3+URZ], R2 ;  /* 0x00000002030075a7 */ /* 0x0022a400080011ff */
[----:B--2---:R-:W-:Y:S05]  /*a720*/  @!P0 NANOSLEEP.SYNCS 0x989680 ;  /* 0x009896800000895d */ /* 0x004fea0003900000 */
[----:B------:R-:W2:Y:S02]  /*a730*/  @!P0 SYNCS.PHASECHK.TRANS64 P0, [R3+URZ], R2 ;  /* 0x00000002030085a7 */ /* 0x000ea400080010ff */
[----:B--2---:R-:W-:Y:S05]  /*a740*/  @!P0 BRA `(.L_x_137) ;  /* 0xfffffffc00f08947 */ /* 0x004fea000383ffff */
[----:B------:R-:W-:Y:S05]  /*a750*/  BRA `(.L_x_138) ;  /* 0xffffff8000907947 */ /* 0x000fea000383ffff */
.L_x_46:
[----:B------:R-:W-:-:S07]  /*a760*/  MOV R3, UR5 ;  /* 0x0000000500037c02 */ /* 0x000fce0008000f00 */
.L_x_139:
[----:B-1----:R1:W2:Y:S02]  /*a770*/  SYNCS.PHASECHK.TRANS64.TRYWAIT P0, [R3+URZ], R2 ;  /* 0x00000002030075a7 */ /* 0x0022a400080011ff */
[----:B--2---:R-:W-:Y:S05]  /*a780*/  @!P0 NANOSLEEP.SYNCS 0x989680 ;  /* 0x009896800000895d */ /* 0x004fea0003900000 */
[----:B------:R-:W2:Y:S02]  /*a790*/  @!P0 SYNCS.PHASECHK.TRANS64 P0, [R3+URZ], R2 ;  /* 0x00000002030085a7 */ /* 0x000ea400080010ff */
[----:B--2---:R-:W-:Y:S05]  /*a7a0*/  @!P0 BRA `(.L_x_139) ;  /* 0xfffffffc00f08947 */ /* 0x004fea000383ffff */
[----:B------:R-:W-:Y:S05]  /*a7b0*/  BRA `(.L_x_140) ;  /* 0xffffff80009c7947 */ /* 0x000fea000383ffff */
.L_x_47:
[----:B------:R-:W-:-:S07]  /*a7c0*/  MOV R3, UR5 ;  /* 0x0000000500037c02 */ /* 0x000fce0008000f00 */
.L_x_141:
[----:B-1----:R1:W2:Y:S02]  /*a7d0*/  SYNCS.PHASECHK.TRANS64.TRYWAIT P0, [R3+URZ], R2 ;  /* 0x00000002030075a7 */ /* 0x0022a400080011ff */
[----:B--2---:R-:W-:Y:S05]  /*a7e0*/  @!P0 NANOSLEEP.SYNCS 0x989680 ;  /* 0x009896800000895d */ /* 0x004fea0003900000 */
[----:B------:R-:W2:Y:S02]  /*a7f0*/  @!P0 SYNCS.PHASECHK.TRANS64 P0, [R3+URZ], R2 ;  /* 0x00000002030085a7 */ /* 0x000ea400080010ff */
[----:B--2---:R-:W-:Y:S05]  /*a800*/  @!P0 BRA `(.L_x_141) ;  /* 0xfffffffc00f08947 */ /* 0x004fea000383ffff */
[----:B------:R-:W-:Y:S05]  /*a810*/  BRA `(.L_x_142) ;  /* 0xffffff8000a87947 */ /* 0x000fea000383ffff */
.L_x_48:
[----:B------:R-:W-:-:S07]  /*a820*/  MOV R3, UR5 ;  /* 0x0000000500037c02 */ /* 0x000fce0008000f00 */
.L_x_143:
[----:B-1----:R1:W2:Y:S02]  /*a830*/  SYNCS.PHASECHK.TRANS64.TRYWAIT P0, [R3+URZ], R2 ;  /* 0x00000002030075a7 */ /* 0x0022a400080011ff */
[----:B--2---:R-:W-:Y:S05]  /*a840*/  @!P0 NANOSLEEP.SYNCS 0x989680 ;  /* 0x009896800000895d */ /* 0x004fea0003900000 */
[----:B------:R-:W2:Y:S02]  /*a850*/  @!P0 SYNCS.PHASECHK.TRANS64 P0, [R3+URZ], R2 ;  /* 0x00000002030085a7 */ /* 0x000ea400080010ff */
[----:B--2---:R-:W-:Y:S05]  /*a860*/  @!P0 BRA `(.L_x_143) ;  /* 0xfffffffc00f08947 */ /* 0x004fea000383ffff */
[----:B------:R-:W-:Y:S05]  /*a870*/  BRA `(.L_x_144) ;  /* 0xffffff8000b47947 */ /* 0x000fea000383ffff */
.L_x_49:
[----:B------:R-:W-:-:S07]  /*a880*/  MOV R3, UR5 ;  /* 0x0000000500037c02 */ /* 0x000fce0008000f00 */
.L_x_145:
[----:B-1----:R1:W2:Y:S02]  /*a890*/  SYNCS.PHASECHK.TRANS64.TRYWAIT P0, [R3+URZ], R2 ;  /* 0x00000002030075a7 */ /* 0x0022a400080011ff */
[----:B--2---:R-:W-:Y:S05]  /*a8a0*/  @!P0 NANOSLEEP.SYNCS 0x989680 ;  /* 0x009896800000895d */ /* 0x004fea0003900000 */
[----:B------:R-:W2:Y:S02]  /*a8b0*/  @!P0 SYNCS.PHASECHK.TRANS64 P0, [R3+URZ], R2 ;  /* 0x00000002030085a7 */ /* 0x000ea400080010ff */
[----:B--2---:R-:W-:Y:S05]  /*a8c0*/  @!P0 BRA `(.L_x_145) ;  /* 0xfffffffc00f08947 */ /* 0x004fea000383ffff */
[----:B------:R-:W-:Y:S05]  /*a8d0*/  BRA `(.L_x_146) ;  /* 0xffffff8000c07947 */ /* 0x000fea000383ffff */
.L_x_50:
[----:B------:R-:W-:-:S07]  /*a8e0*/  MOV R3, UR5 ;  /* 0x0000000500037c02 */ /* 0x000fce0008000f00 */
.L_x_147:
[----:B-1----:R1:W2:Y:S02]  /*a8f0*/  SYNCS.PHASECHK.TRANS64.TRYWAIT P0, [R3+URZ], R2 ;  /* 0x00000002030075a7 */ /* 0x0022a400080011ff */
[----:B--2---:R-:W-:Y:S05]  /*a900*/  @!P0 NANOSLEEP.SYNCS 0x989680 ;  /* 0x009896800000895d */ /* 0x004fea0003900000 */
[----:B------:R-:W2:Y:S02]  /*a910*/  @!P0 SYNCS.PHASECHK.TRANS64 P0, [R3+URZ], R2 ;  /* 0x00000002030085a7 */ /* 0x000ea400080010ff */
[----:B--2---:R-:W-:Y:S05]  /*a920*/  @!P0 BRA `(.L_x_147) ;  /* 0xfffffffc00f08947 */ /* 0x004fea000383ffff */
[----:B------:R-:W-:Y:S05]  /*a930*/  BRA `(.L_x_148) ;  /* 0xffffff8000cc7947 */ /* 0x000fea000383ffff */
.L_x_51:
[----:B------:R-:W-:-:S07]  /*a940*/  MOV R3, UR5 ;  /* 0x0000000500037c02 */ /* 0x000fce0008000f00 */
.L_x_149:
[----:B-1----:R1:W2:Y:S02]  /*a950*/  SYNCS.PHASECHK.TRANS64.TRYWAIT P0, [R3+URZ], R2 ;  /* 0x00000002030075a7 */ /* 0x0022a400080011ff */
[----:B--2---:R-:W-:Y:S05]  /*a960*/  @!P0 NANOSLEEP.SYNCS 0x989680 ;  /* 0x009896800000895d */ /* 0x004fea0003900000 */
[----:B------:R-:W2:Y:S02]  /*a970*/  @!P0 SYNCS.PHASECHK.TRANS64 P0, [R3+URZ], R2 ;  /* 0x00000002030085a7 */ /* 0x000ea400080010ff */
[----:B--2---:R-:W-:Y:S05]  /*a980*/  @!P0 BRA `(.L_x_149) ;  /* 0xfffffffc00f08947 */ /* 0x004fea000383ffff */
[----:B------:R-:W-:Y:S05]  /*a990*/  BRA `(.L_x_150) ;  /* 0xffffff8000d87947 */ /* 0x000fea000383ffff */
.L_x_52:
[----:B------:R-:W-:-:S07]  /*a9a0*/  MOV R3, UR5 ;  /* 0x0000000500037c02 */ /* 0x000fce0008000f00 */
.L_x_151:
[----:B-1----:R1:W2:Y:S02]  /*a9b0*/  SYNCS.PHASECHK.TRANS64.TRYWAIT P0, [R3+URZ], R2 ;  /* 0x00000002030075a7 */ /* 0x0022a400080011ff */
[----:B--2---:R-:W-:Y:S05]  /*a9c0*/  @!P0 NANOSLEEP.SYNCS 0x989680 ;  /* 0x009896800000895d */ /* 0x004fea0003900000 */
[----:B------:R-:W2:Y:S02]  /*a9d0*/  @!P0 SYNCS.PHASECHK.TRANS64 P0, [R3+URZ], R2 ;  /* 0x00000002030085a7 */ /* 0x000ea400080010ff */
[----:B--2---:R-:W-:Y:S05]  /*a9e0*/  @!P0 BRA `(.L_x_151) ;  /* 0xfffffffc00f08947 */ /* 0x004fea000383ffff */
[----:B------:R-:W-:Y:S05]  /*a9f0*/  BRA `(.L_x_152) ;  /* 0xffffff8000e47947 */ /* 0x000fea000383ffff */
.L_x_53:
[----:B------:R-:W-:-:S07]  /*aa00*/  MOV R3, UR5 ;  /* 0x0000000500037c02 */ /* 0x000fce0008000f00 */
.L_x_153:
[----:B-1----:R1:W2:Y:S02]  /*aa10*/  SYNCS.PHASECHK.TRANS64.TRYWAIT P0, [R3+URZ], R2 ;  /* 0x00000002030075a7 */ /* 0x0022a400080011ff */
[----:B--2---:R-:W-:Y:S05]  /*aa20*/  @!P0 NANOSLEEP.SYNCS 0x989680 ;  /* 0x009896800000895d */ /* 0x004fea0003900000 */
[----:B------:R-:W2:Y:S02]  /*aa30*/  @!P0 SYNCS.PHASECHK.TRANS64 P0, [R3+URZ], R2 ;  /* 0x00000002030085a7 */ /* 0x000ea400080010ff */
[----:B--2---:R-:W-:Y:S05]  /*aa40*/  @!P0 BRA `(.L_x_153) ;  /* 0xfffffffc00f08947 */ /* 0x004fea000383ffff */
[----:B------:R-:W-:Y:S05]  /*aa50*/  BRA `(.L_x_154) ;  /* 0xffffff8000f07947 */ /* 0x000fea000383ffff */
.L_x_56:
[----:B-1----:R1:W2:Y:S02]  /*aa60*/  SYNCS.PHASECHK.TRANS64.TRYWAIT P0, [R0+URZ+0x130], R2 ;  /* 0x00013002000075a7 */ /* 0x0022a400080011ff */
[----:B--2---:R-:W-:Y:S05]  /*aa70*/  @!P0 NANOSLEEP.SYNCS 0x989680 ;  /* 0x009896800000895d */ /* 0x004fea0003900000 */
[----:B------:R-:W2:Y:S02]  /*aa80*/  @!P0 SYNCS.PHASECHK.TRANS64 P0, [R0+URZ+0x130], R2 ;  /* 0x00013002000085a7 */ /* 0x000ea400080010ff */
[----:B--2---:R-:W-:Y:S05]  /*aa90*/  @!P0 BRA `(.L_x_56) ;  /* 0xfffffffc00f08947 */ /* 0x004fea000383ffff */
[----:B------:R-:W-:Y:S05]  /*aaa0*/  BRA `(.L_x_155) ;  /* 0xffffff8400547947 */ /* 0x000fea000383ffff */
.L_x_57:
[----:B------:R-:W-:-:S07]  /*aab0*/  MOV R3, UR4 ;  /* 0x0000000400037c02 */ /* 0x000fce0008000f00 */
.L_x_156:
[----:B-1----:R1:W2:Y:S02]  /*aac0*/  SYNCS.PHASECHK.TRANS64.TRYWAIT P0, [R3+URZ+0xf0], R2 ;  /* 0x0000f002030075a7 */ /* 0x0022a400080011ff */
[----:B--2---:R-:W-:Y:S05]  /*aad0*/  @!P0 NANOSLEEP.SYNCS 0x989680 ;  /* 0x009896800000895d */ /* 0x004fea0003900000 */
[----:B------:R-:W2:Y:S02]  /*aae0*/  @!P0 SYNCS.PHASECHK.TRANS64 P0, [R3+URZ+0xf0], R2 ;  /* 0x0000f002030085a7 */ /* 0x000ea400080010ff */
[----:B--2---:R-:W-:Y:S05]  /*aaf0*/  @!P0 BRA `(.L_x_156) ;  /* 0xfffffffc00f08947 */ /* 0x004fea000383ffff */
[----:B------:R-:W-:Y:S05]  /*ab00*/  BRA `(.L_x_157) ;  /* 0xffffff8400647947 */ /* 0x000fea000383ffff */
.L_x_58:
[----:B-1----:R1:W2:Y:S02]  /*ab10*/  SYNCS.PHASECHK.TRANS64.TRYWAIT P1, [R0+URZ+0xe0], R2 ;  /* 0x0000e002000075a7 */ /* 0x0022a400080211ff */
[----:B--2---:R-:W-:Y:S05]  /*ab20*/  @!P1 NANOSLEEP.SYNCS 0x989680 ;  /* 0x009896800000995d */ /* 0x004fea0003900000 */
[----:B------:R-:W2:Y:S02]  /*ab30*/  @!P1 SYNCS.PHASECHK.TRANS64 P1, [R0+URZ+0xe0], R2 ;  /* 0x0000e002000095a7 */ /* 0x000ea400080210ff */
[----:B--2---:R-:W-:Y:S05]  /*ab40*/  @!P1 BRA `(.L_x_58) ;  /* 0xfffffffc00f09947 */ /* 0x004fea000383ffff */
[----:B------:R-:W-:Y:S05]  /*ab50*/  BRA `(.L_x_158) ;  /* 0xffffff8400947947 */ /* 0x000fea000383ffff */
.L_x_61:
[----:B------:R-:W-:-:S07]  /*ab60*/  MOV R2, UR4 ;  /* 0x0000000400027c02 */ /* 0x000fce0008000f00 */
.L_x_159:
[----:B-1----:R1:W2:Y:S02]  /*ab70*/  SYNCS.PHASECHK.TRANS64.TRYWAIT P0, [R2+URZ+0xf0], R0 ;  /* 0x0000f000020075a7 */ /* 0x0022a400080011ff */
[----:B--2---:R-:W-:Y:S05]  /*ab80*/  @!P0 NANOSLEEP.SYNCS 0x989680 ;  /* 0x009896800000895d */ /* 0x004fea0003900000 */
[----:B------:R-:W2:Y:S02]  /*ab90*/  @!P0 SYNCS.PHASECHK.TRANS64 P0, [R2+URZ+0xf0], R0 ;  /* 0x0000f000020085a7 */ /* 0x000ea400080010ff */
[----:B--2---:R-:W-:Y:S05]  /*aba0*/  @!P0 BRA `(.L_x_159) ;  /* 0xfffffffc00f08947 */ /* 0x004fea000383ffff */
[----:B------:R-:W-:Y:S05]  /*abb0*/  BRA `(.L_x_60) ;  /* 0xffffff8400e87947 */ /* 0x000fea000383ffff */
.L_x_70:
[----:B-1----:R-:W-:-:S04]  /*abc0*/  MOV R5, UR5 ;  /* 0x0000000500057c02 */ /* 0x002fc80008000f00 */
[----:B------:R1:W2:Y:S03]  /*abd0*/  SYNCS.PHASECHK.TRANS64.TRYWAIT P0, [R5+URZ+0x8], R2 ;  /* 0x00000802050075a7 */ /* 0x0002a600080011ff */
[----:B--2---:R-:W-:Y:S05]  /*abe0*/  @!P0 NANOSLEEP.SYNCS 0x989680 ;  /* 0x009896800000895d */ /* 0x004fea0003900000 */
[----:B------:R-:W2:Y:S02]  /*abf0*/  @!P0 SYNCS.PHASECHK.TRANS64 P0, [R5+URZ+0x8], R2 ;  /* 0x00000802050085a7 */ /* 0x000ea400080010ff */
[----:B--2---:R-:W-:Y:S05]  /*ac00*/  @!P0 BRA `(.L_x_70) ;  /* 0xfffffffc00ec8947 */ /* 0x004fea000383ffff */
[----:B------:R-:W-:Y:S05]  /*ac10*/  BRA `(.L_x_69) ;  /* 0xffffff88009c7947 */ /* 0x000fea000383ffff */
.L_x_72:
[----:B------:R-:W-:Y:S01]  /*ac20*/  BSSY B0, `(.L_x_160) ;  /* 0x0000006000007945 */ /* 0x000fe20003800000 */
[----:B------:R-:W-:-:S07]  /*ac30*/  MOV R15, 0xffffffff ;  /* 0xffffffff000f7802 */ /* 0x000fce0000000f00 */
[----:B-1---5:R-:W-:Y:S05]  /*ac40*/  WARPSYNC.COLLECTIVE R15, `(.L_x_161) ;  /* 0x000000000f0c7348 */ /* 0x022fea0003c00000 */
[----:B------:R-:W-:Y:S02]  /*ac50*/  ELECT P6, UR79, PT ;  /* 0x00000000004f782f */ /* 0x000fe400038c0000 */
[----:B------:R-:W-:Y:S01]  /*ac60*/  MOV R14, UR79 ;  /* 0x0000004f000e7c02 */ /* 0x000fe20008000f00 */
[----:B-1---5:R-:W-:Y:S10]  /*ac70*/  ENDCOLLECTIVE ;  /* 0x000000000000791b */ /* 0x022ff40003800000 */
.L_x_161:
[----:B------:R-:W-:Y:S05]  /*ac80*/  BSYNC B0 ;  /* 0x0000000000007941 */ /* 0x000fea0003800000 */
.L_x_160:
[----:B------:R-:W-:Y:S05]  /*ac90*/  BRA `(.L_x_162) ;  /* 0xffffff8800cc7947 */ /* 0x000fea000383ffff */
.L_x_74:
[----:B-1----:R-:W-:-:S04]  /*aca0*/  MOV R2, UR5 ;  /* 0x0000000500027c02 */ /* 0x002fc80008000f00 */
[----:B------:R1:W2:Y:S03]  /*acb0*/  SYNCS.PHASECHK.TRANS64.TRYWAIT P0, [R2+URZ+0x8], R0 ;  /* 0x00000800020075a7 */ /* 0x0002a600080011ff */
[----:B--2---:R-:W-:Y:S05]  /*acc0*/  @!P0 NANOSLEEP.SYNCS 0x989680 ;  /* 0x009896800000895d */ /* 0x004fea0003900000 */
[----:B------:R-:W2:Y:S02]  /*acd0*/  @!P0 SYNCS.PHASECHK.TRANS64 P0, [R2+URZ+0x8], R0 ;  /* 0x00000800020085a7 */ /* 0x000ea400080010ff */
[----:B--2---:R-:W-:Y:S05]  /*ace0*/  @!P0 BRA `(.L_x_74) ;  /* 0xfffffffc00ec8947 */ /* 0x004fea000383ffff */
[----:B------:R-:W-:Y:S05]  /*acf0*/  BRA `(.L_x_73) ;  /* 0xffffff8800d07947 */ /* 0x000fea000383ffff */
.L_x_75:
[----:B-1----:R1:W2:Y:S02]  /*ad00*/  SYNCS.PHASECHK.TRANS64.TRYWAIT P0, [R3+URZ+0xe0], R4 ;  /* 0x0000e004030075a7 */ /* 0x0022a400080011ff */
[----:B--2---:R-:W-:Y:S05]  /*ad10*/  @!P0 NANOSLEEP.SYNCS 0x989680 ;  /* 0x009896800000895d */ /* 0x004fea0003900000 */
[----:B------:R-:W2:Y:S02]  /*ad20*/  @!P0 SYNCS.PHASECHK.TRANS64 P0, [R3+URZ+0xe0], R4 ;  /* 0x0000e004030085a7 */ /* 0x000ea400080010ff */
[----:B--2---:R-:W-:Y:S05]  /*ad30*/  @!P0 BRA `(.L_x_75) ;  /* 0xfffffffc00f08947 */ /* 0x004fea000383ffff */
[----:B------:R-:W-:Y:S05]  /*ad40*/  BRA `(.L_x_163) ;  /* 0xffffff8c00b07947 */ /* 0x000fea000383ffff */
.L_x_77:
[----:B------:R-:W-:-:S07]  /*ad50*/  MOV R3, UR23 ;  /* 0x0000001700037c02 */ /* 0x000fce0008000f00 */
.L_x_164:
[----:B-1----:R1:W2:Y:S02]  /*ad60*/  SYNCS.PHASECHK.TRANS64.TRYWAIT P0, [R3+URZ+0x118], R2 ;  /* 0x00011802030075a7 */ /* 0x0022a400080011ff */
[----:B--2---:R-:W-:Y:S05]  /*ad70*/  @!P0 NANOSLEEP.SYNCS 0x989680 ;  /* 0x009896800000895d */ /* 0x004fea0003900000 */
[----:B------:R-:W2:Y:S02]  /*ad80*/  @!P0 SYNCS.PHASECHK.TRANS64 P0, [R3+URZ+0x118], R2 ;  /* 0x00011802030085a7 */ /* 0x000ea400080010ff */
[----:B--2---:R-:W-:Y:S05]  /*ad90*/  @!P0 BRA `(.L_x_164) ;  /* 0xfffffffc00f08947 */ /* 0x004fea000383ffff */
[----:B------:R-:W-:Y:S05]  /*ada0*/  BRA `(.L_x_165) ;  /* 0xffffff8c00f87947 */ /* 0x000fea000383ffff */
.L_x_80:
[----:B------:R-:W-:Y:S07]  /*adb0*/  MOV R3, UR7 ;  /* 0x0000000700037c02 */ /* 0x000fee0008000f00 */
.L_x_166:
[----:B-1----:R1:W2:Y:S02]  /*adc0*/  SYNCS.PHASECHK.TRANS64.TRYWAIT P0, [R3+URZ], R2 ;  /* 0x00000002030075a7 */ /* 0x0022a400080011ff */
[----:B--2---:R-:W-:Y:S05]  /*add0*/  @!P0 NANOSLEEP.SYNCS 0x989680 ;  /* 0x009896800000895d */ /* 0x004fea0003900000 */
[----:B------:R-:W2:Y:S02]  /*ade0*/  @!P0 SYNCS.PHASECHK.TRANS64 P0, [R3+URZ], R2 ;  /* 0x00000002030085a7 */ /* 0x000ea400080010ff */
[----:B--2---:R-:W-:Y:S05]  /*adf0*/  @!P0 BRA `(.L_x_166) ;  /* 0xfffffffc00f08947 */ /* 0x004fea000383ffff */
[----:B------:R-:W-:Y:S05]  /*ae00*/  BRA `(.L_x_79) ;  /* 0xffffff90000c7947 */ /* 0x000fea000383ffff */
.L_x_84:
[----:B------:R-:W-:-:S07]  /*ae10*/  MOV R2, UR4 ;  /* 0x0000000400027c02 */ /* 0x000fce0008000f00 */
.L_x_167:
[----:B-1----:R1:W2:Y:S02]  /*ae20*/  SYNCS.PHASECHK.TRANS64.TRYWAIT P0, [R2+URZ], R0 ;  /* 0x00000000020075a7 */ /* 0x0022a400080011ff */
[----:B--2---:R-:W-:Y:S05]  /*ae30*/  @!P0 NANOSLEEP.SYNCS 0x989680 ;  /* 0x009896800000895d */ /* 0x004fea0003900000 */
[----:B------:R-:W2:Y:S02]  /*ae40*/  @!P0 SYNCS.PHASECHK.TRANS64 P0, [R2+URZ], R0 ;  /* 0x00000000020085a7 */ /* 0x000ea400080010ff */
[----:B--2---:R-:W-:Y:S05]  /*ae50*/  @!P0 BRA `(.L_x_167) ;  /* 0xfffffffc00f08947 */ /* 0x004fea000383ffff */
[----:B------:R-:W-:Y:S05]  /*ae60*/  BRA `(.L_x_168) ;  /* 0xffffff9000dc7947 */ /* 0x000fea000383ffff */
.L_x_85:
[----:B------:R-:W-:-:S07]  /*ae70*/  MOV R2, UR5 ;  /* 0x0000000500027c02 */ /* 0x000fce0008000f00 */
.L_x_169:
[----:B-1----:R1:W2:Y:S02]  /*ae80*/  SYNCS.PHASECHK.TRANS64.TRYWAIT P0, [R2+URZ], R0 ;  /* 0x00000000020075a7 */ /* 0x0022a400080011ff */
[----:B--2---:R-:W-:Y:S05]  /*ae90*/  @!P0 NANOSLEEP.SYNCS 0x989680 ;  /* 0x009896800000895d */ /* 0x004fea0003900000 */
[----:B------:R-:W2:Y:S02]  /*aea0*/  @!P0 SYNCS.PHASECHK.TRANS64 P0, [R2+URZ], R0 ;  /* 0x00000000020085a7 */ /* 0x000ea400080010ff */
[----:B--2---:R-:W-:Y:S05]  /*aeb0*/  @!P0 BRA `(.L_x_169) ;  /* 0xfffffffc00f08947 */ /* 0x004fea000383ffff */
[----:B------:R-:W-:Y:S05]  /*aec0*/  BRA `(.L_x_170) ;  /* 0xffffff9000e87947 */ /* 0x000fea000383ffff */
.L_x_88:
[----:B------:R-:W-:-:S07]  /*aed0*/  MOV R0, UR18 ;  /* 0x0000001200007c02 */ /* 0x000fce0008000f00 */
.L_x_171:
[----:B-1----:R1:W2:Y:S02]  /*aee0*/  SYNCS.PHASECHK.TRANS64.TRYWAIT P1, [R0+URZ+0x150], R2 ;  /* 0x00015002000075a7 */ /* 0x0022a400080211ff */
[----:B--2---:R-:W-:Y:S05]  /*aef0*/  @!P1 NANOSLEEP.SYNCS 0x989680 ;  /* 0x009896800000995d */ /* 0x004fea0003900000 */
[----:B------:R-:W2:Y:S02]  /*af00*/  @!P1 SYNCS.PHASECHK.TRANS64 P1, [R0+URZ+0x150], R2 ;  /* 0x00015002000095a7 */ /* 0x000ea400080210ff */
[----:B--2---:R-:W-:Y:S05]  /*af10*/  @!P1 BRA `(.L_x_171) ;  /* 0xfffffffc00f09947 */ /* 0x004fea000383ffff */
[----:B------:R-:W-:Y:S05]  /*af20*/  BRA `(.L_x_172) ;  /* 0xffffff9400347947 */ /* 0x000fea000383ffff */
.L_x_93:
[----:B-1----:R1:W4:Y:S02]  /*af30*/  SYNCS.PHASECHK.TRANS64.TRYWAIT P0, [R2+URZ+0xe0], R0 ;  /* 0x0000e000020075a7 */ /* 0x00232400080011ff */
[----:B----4-:R-:W-:Y:S05]  /*af40*/  @!P0 NANOSLEEP.SYNCS 0x989680 ;  /* 0x009896800000895d */ /* 0x010fea0003900000 */
[----:B------:R-:W4:Y:S02]  /*af50*/  @!P0 SYNCS.PHASECHK.TRANS64 P0, [R2+URZ+0xe0], R0 ;  /* 0x0000e000020085a7 */ /* 0x000f2400080010ff */
[----:B----4-:R-:W-:Y:S05]  /*af60*/  @!P0 BRA `(.L_x_93) ;  /* 0xfffffffc00f08947 */ /* 0x010fea000383ffff */
[----:B------:R-:W-:Y:S05]  /*af70*/  BRA `(.L_x_173) ;  /* 0xffffff98005c7947 */ /* 0x000fea000383ffff */
.L_x_96:
[----:B------:R-:W-:Y:S07]  /*af80*/  MOV R2, UR6 ;  /* 0x0000000600027c02 */ /* 0x000fee0008000f00 */
.L_x_174:
[----:B-1----:R1:W2:Y:S02]  /*af90*/  SYNCS.PHASECHK.TRANS64.TRYWAIT P1, [R2+URZ+0xd8], R0 ;  /* 0x0000d800020075a7 */ /* 0x0022a400080211ff */
[----:B--2---:R-:W-:Y:S05]  /*afa0*/  @!P1 NANOSLEEP.SYNCS 0x989680 ;  /* 0x009896800000995d */ /* 0x004fea0003900000 */
[----:B------:R-:W2:Y:S02]  /*afb0*/  @!P1 SYNCS.PHASECHK.TRANS64 P1, [R2+URZ+0xd8], R0 ;  /* 0x0000d800020095a7 */ /* 0x000ea400080210ff */
[----:B--2---:R-:W-:Y:S05]  /*afc0*/  @!P1 BRA `(.L_x_174) ;  /* 0xfffffffc00f09947 */ /* 0x004fea000383ffff */
[----:B------:R-:W-:Y:S05]  /*afd0*/  BRA `(.L_x_95) ;  /* 0xffffff9c00cc7947 */ /* 0x000fea000383ffff */
.L_x_99:
[----:B------:R-:W-:Y:S07]  /*afe0*/  MOV R3, UR5 ;  /* 0x0000000500037c02 */ /* 0x000fee0008000f00 */
.L_x_175:
[----:B-1----:R1:W2:Y:S02]  /*aff0*/  SYNCS.PHASECHK.TRANS64.TRYWAIT P2, [R3+URZ+0xc0], R2 ;  /* 0x0000c002030075a7 */ /* 0x0022a400080411ff */
[----:B--2---:R-:W-:Y:S05]  /*b000*/  @!P2 NANOSLEEP.SYNCS 0x989680 ;  /* 0x009896800000a95d */ /* 0x004fea0003900000 */
[----:B------:R-:W2:Y:S02]  /*b010*/  @!P2 SYNCS.PHASECHK.TRANS64 P2, [R3+URZ+0xc0], R2 ;  /* 0x0000c0020300a5a7 */ /* 0x000ea400080410ff */
[----:B--2---:R-:W-:Y:S05]  /*b020*/  @!P2 BRA `(.L_x_175) ;  /* 0xfffffffc00f0a947 */ /* 0x004fea000383ffff */
[----:B------:R-:W-:Y:S05]  /*b030*/  BRA `(.L_x_176) ;  /* 0xffffffa000387947 */ /* 0x000fea000383ffff */
.L_x_101:
[----:B------:R-:W-:-:S07]  /*b040*/  MOV R2, UR4 ;  /* 0x0000000400027c02 */ /* 0x000fce0008000f00 */
.L_x_177:
[----:B--2---:R2:W4:Y:S02]  /*b050*/  SYNCS.PHASECHK.TRANS64.TRYWAIT P0, [R2+URZ], R0 ;  /* 0x00000000020075a7 */ /* 0x00452400080011ff */
[----:B----4-:R-:W-:Y:S05]  /*b060*/  @!P0 NANOSLEEP.SYNCS 0x989680 ;  /* 0x009896800000895d */ /* 0x010fea0003900000 */
[----:B------:R-:W4:Y:S02]  /*b070*/  @!P0 SYNCS.PHASECHK.TRANS64 P0, [R2+URZ], R0 ;  /* 0x00000000020085a7 */ /* 0x000f2400080010ff */
[----:B----4-:R-:W-:Y:S05]  /*b080*/  @!P0 BRA `(.L_x_177) ;  /* 0xfffffffc00f08947 */ /* 0x010fea000383ffff */
[----:B------:R-:W-:Y:S05]  /*b090*/  BRA `(.L_x_178) ;  /* 0xffffffa400107947 */ /* 0x000fea000383ffff */
.L_x_103:
[----:B------:R-:W-:Y:S07]  /*b0a0*/  MOV R2, UR4 ;  /* 0x0000000400027c02 */ /* 0x000fee0008000f00 */
.L_x_179:
[----:B-1----:R1:W2:Y:S02]  /*b0b0*/  SYNCS.PHASECHK.TRANS64.TRYWAIT P0, [R2+URZ+0xe0], R0 ;  /* 0x0000e000020075a7 */ /* 0x0022a400080011ff */
[----:B--2---:R-:W-:Y:S05]  /*b0c0*/  @!P0 NANOSLEEP.SYNCS 0x989680 ;  /* 0x009896800000895d */ /* 0x004fea0003900000 */
[----:B------:R-:W2:Y:S02]  /*b0d0*/  @!P0 SYNCS.PHASECHK.TRANS64 P0, [R2+URZ+0xe0], R0 ;  /* 0x0000e000020085a7 */ /* 0x000ea400080010ff */
[----:B--2---:R-:W-:Y:S05]  /*b0e0*/  @!P0 BRA `(.L_x_179) ;  /* 0xfffffffc00f08947 */ /* 0x004fea000383ffff */
[----:B------:R-:W-:Y:S05]  /*b0f0*/  BRA `(.L_x_180) ;  /* 0xffffffa400a87947 */ /* 0x000fea000383ffff */
.L_x_113:
[----:B--2---:R2:W4:Y:S02]  /*b100*/  SYNCS.PHASECHK.TRANS64.TRYWAIT P0, [R9+URZ+0xb0], R2 ;  /* 0x0000b002090075a7 */ /* 0x00452400080011ff */
[----:B----4-:R-:W-:Y:S05]  /*b110*/  @!P0 NANOSLEEP.SYNCS 0x989680 ;  /* 0x009896800000895d */ /* 0x010fea0003900000 */
[----:B------:R-:W4:Y:S02]  /*b120*/  @!P0 SYNCS.PHASECHK.TRANS64 P0, [R9+URZ+0xb0], R2 ;  /* 0x0000b002090085a7 */ /* 0x000f2400080010ff */
[----:B----4-:R-:W-:Y:S05]  /*b130*/  @!P0 BRA `(.L_x_113) ;  /* 0xfffffffc00f08947 */ /* 0x010fea000383ffff */
[----:B------:R-:W-:Y:S05]  /*b140*/  BRA `(.L_x_112) ;  /* 0xffffffb400f07947 */ /* 0x000fea000383ffff */
.L_x_115:
[----:B-1----:R1:W4:Y:S02]  /*b150*/  SYNCS.PHASECHK.TRANS64.TRYWAIT P1, [R7+URZ+0x100], R6 ;  /* 0x00010006070075a7 */ /* 0x00232400080211ff */
[----:B----4-:R-:W-:Y:S05]  /*b160*/  @!P1 NANOSLEEP.SYNCS 0x989680 ;  /* 0x009896800000995d */ /* 0x010fea0003900000 */
[----:B------:R-:W4:Y:S02]  /*b170*/  @!P1 SYNCS.PHASECHK.TRANS64 P1, [R7+URZ+0x100], R6 ;  /* 0x00010006070095a7 */ /* 0x000f2400080210ff */
[----:B----4-:R-:W-:Y:S05]  /*b180*/  @!P1 BRA `(.L_x_115) ;  /* 0xfffffffc00f09947 */ /* 0x010fea000383ffff */
[----:B------:R-:W-:Y:S05]  /*b190*/  BRA `(.L_x_114) ;  /* 0xffffffbc002c7947 */ /* 0x000fea000383ffff */
        .weak           $__internal_0_$__cuda_sm10x_tcgen05_guardrail_trap_col_being_dealloced_not_returned_by_alloc
        .type           $__internal_0_$__cuda_sm10x_tcgen05_guardrail_trap_col_being_dealloced_not_returned_by_alloc,@function
        .size           $__internal_0_$__cuda_sm10x_tcgen05_guardrail_trap_col_being_dealloced_not_returned_by_alloc,($__internal_1_$__cuda_sm10x_tcgen05_guardrail_trap_phase_invalid_during_alloc - $__internal_0_$__cuda_sm10x_tcgen05_guardrail_trap_col_being_dealloced_not_returned_by_alloc)
$__internal_0_$__cuda_sm10x_tcgen05_guardrail_trap_col_being_dealloced_not_returned_by_alloc:
[----:B------:R-:W-:Y:S05]  /*b1a0*/  BPT.TRAP 0x1 ;  /* 0x000000040000795c */ /* 0x000fea0000300000 */
[----:B------:R-:W-:-:S04]  /*b1b0*/  HFMA2 R3, -RZ, RZ, 0, 0 ;  /* 0x00000000ff037431 */ /* 0x000fc800000001ff */
[----:B------:R-:W-:Y:S05]  /*b1c0*/  RET.REL.NODEC R2 `(_ZN7cutlass13device_kernelINS_4gemm6kernel13GemmUniversalIN4cute5tupleIJiiiiEEENS1_10collective13CollectiveMmaINS1_35MainloopSm100TmaUmmaWarpSpecializedILi11ELi2ELi3ENS5_IJNS4_1CILi2EEENSA_ILi1EEESC_EEEEENS5_IJNSA_ILi256EEENSA_ILi160EEENSA_ILi32EEEEEENS_10bfloat16_tENS5_IJlSC_lEEESJ_SK_NS4_8TiledMMAINS4_8MMA_AtomIJNS4_26SM100_MMA_F16BF16_2x1SM_SSISJ_SJ_fLi256ELi160ELNS4_4UMMA5MajorE0ELSP_0ELNSO_7ScaleInE0ELSQ_0EEEEEENS4_6LayoutINS5_IJSC_SC_SC_EEENS5_IJNSA_ILi0EEESV_SV_EEEEENS5_IJNS4_10UnderscoreESY_SY_EEEEENS4_18SM100_TMA_2SM_LOADENS4_14ComposedLayoutINS4_7SwizzleILi2ELi4ELi3EEENS4_18smem_ptr_flag_bitsILi16EEENST_INS5_IJNSA_ILi8EEESH_EEENS5_IJSH_SC_EEEEEEEvNS4_8identityES11_S1B_vS1C_EENS_8epilogue10collective18CollectiveEpilogueINS1E_23Sm100TmaWarpSpecializedILi2ELi1ELi160ELb1ELb0EEEJNS5_IJNSA_ILi128EEESG_SH_EEENS5_IJNST_IS1J_SC_EENST_ISG_SC_EEEEESJ_SK_SJ_SK_NS1E_6fusion15FusionCallbacksIS1I_NS1O_17LinearCombinationISJ_fSJ_fLNS_15FloatRoundStyleE2EEES1K_S1N_JEEENS4_5SM1004TMEM4LOAD26SM100_TMEM_LOAD_32dp32b32xENS4_13SM90_TMA_LOADES1B_NS4_39AutoVectorizingCopyWithAssumedAlignmentILi128EEENS4_14SM90_TMA_STOREES1B_S20_S20_EEEvvEEEEvNT_6ParamsE) ;  /* 0xffffff4c028c7950 */ /* 0x000fea0003c3ffff */
        .weak           $__internal_1_$__cuda_sm10x_tcgen05_guardrail_trap_phase_invalid_during_alloc
        .type           $__internal_1_$__cuda_sm10x_tcgen05_guardrail_trap_phase_invalid_during_alloc,@function
        .size           $__internal_1_$__cuda_sm10x_tcgen05_guardrail_trap_phase_invalid_during_alloc,($__internal_2_$__cuda_sm10x_tcgen05_guardrail_trap_unallocated_columns_being_dealloced - $__internal_1_$__cuda_sm10x_tcgen05_guardrail_trap_phase_invalid_during_alloc)
$__internal_1_$__cuda_sm10x_tcgen05_guardrail_trap_phase_invalid_during_alloc:
[----:B------:R-:W-:Y:S05]  /*b1d0*/  BPT.TRAP 0x1 ;  /* 0x000000040000795c */ /* 0x000fea0000300000 */
[----:B------:R-:W-:-:S04]  /*b1e0*/  MOV R3, 0x0 ;  /* 0x0000000000037802 */ /* 0x000fc80000000f00 */
[----:B------:R-:W-:Y:S05]  /*b1f0*/  RET.REL.NODEC R2 `(_ZN7cutlass13device_kernelINS_4gemm6kernel13GemmUniversalIN4cute5tupleIJiiiiEEENS1_10collective13CollectiveMmaINS1_35MainloopSm100TmaUmmaWarpSpecializedILi11ELi2ELi3ENS5_IJNS4_1CILi2EEENSA_ILi1EEESC_EEEEENS5_IJNSA_ILi256EEENSA_ILi160EEENSA_ILi32EEEEEENS_10bfloat16_tENS5_IJlSC_lEEESJ_SK_NS4_8TiledMMAINS4_8MMA_AtomIJNS4_26SM100_MMA_F16BF16_2x1SM_SSISJ_SJ_fLi256ELi160ELNS4_4UMMA5MajorE0ELSP_0ELNSO_7ScaleInE0ELSQ_0EEEEEENS4_6LayoutINS5_IJSC_SC_SC_EEENS5_IJNSA_ILi0EEESV_SV_EEEEENS5_IJNS4_10UnderscoreESY_SY_EEEEENS4_18SM100_TMA_2SM_LOADENS4_14ComposedLayoutINS4_7SwizzleILi2ELi4ELi3EEENS4_18smem_ptr_flag_bitsILi16EEENST_INS5_IJNSA_ILi8EEESH_EEENS5_IJSH_SC_EEEEEEEvNS4_8identityES11_S1B_vS1C_EENS_8epilogue10collective18CollectiveEpilogueINS1E_23Sm100TmaWarpSpecializedILi2ELi1ELi160ELb1ELb0EEEJNS5_IJNSA_ILi128EEESG_SH_EEENS5_IJNST_IS1J_SC_EENST_ISG_SC_EEEEESJ_SK_SJ_SK_NS1E_6fusion15FusionCallbacksIS1I_NS1O_17LinearCombinationISJ_fSJ_fLNS_15FloatRoundStyleE2EEES1K_S1N_JEEENS4_5SM1004TMEM4LOAD26SM100_TMEM_LOAD_32dp32b32xENS4_13SM90_TMA_LOADES1B_NS4_39AutoVectorizingCopyWithAssumedAlignmentILi128EEENS4_14SM90_TMA_STOREES1B_S20_S20_EEEvvEEEEvNT_6ParamsE) ;  /* 0xffffff4c02807950 */ /* 0x000fea0003c3ffff */
        .weak           $__internal_2_$__cuda_sm10x_tcgen05_guardrail_trap_unallocated_columns_being_dealloced
        .type           $__internal_2_$__cuda_sm10x_tcgen05_guardrail_trap_unallocated_columns_being_dealloced,@function
        .size           $__internal_2_$__cuda_sm10x_tcgen05_guardrail_trap_unallocated_columns_being_dealloced,(.L_x_182 - $__internal_2_$__cuda_sm10x_tcgen05_guardrail_trap_unallocated_columns_being_dealloced)
$__internal_2_$__cuda_sm10x_tcgen05_guardrail_trap_unallocated_columns_being_dealloced:
[----:B------:R-:W-:Y:S05]  /*b200*/  BPT.TRAP 0x1 ;  /* 0x000000040000795c */ /* 0x000fea0000300000 */
[----:B------:R-:W-:-:S04]  /*b210*/  HFMA2 R3, -RZ, RZ, 0, 0 ;  /* 0x00000000ff037431 */ /* 0x000fc800000001ff */
[----:B------:R-:W-:Y:S05]  /*b220*/  RET.REL.NODEC R2 `(_ZN7cutlass13device_kernelINS_4gemm6kernel13GemmUniversalIN4cute5tupleIJiiiiEEENS1_10collective13CollectiveMmaINS1_35MainloopSm100TmaUmmaWarpSpecializedILi11ELi2ELi3ENS5_IJNS4_1CILi2EEENSA_ILi1EEESC_EEEEENS5_IJNSA_ILi256EEENSA_ILi160EEENSA_ILi32EEEEEENS_10bfloat16_tENS5_IJlSC_lEEESJ_SK_NS4_8TiledMMAINS4_8MMA_AtomIJNS4_26SM100_MMA_F16BF16_2x1SM_SSISJ_SJ_fLi256ELi160ELNS4_4UMMA5MajorE0ELSP_0ELNSO_7ScaleInE0ELSQ_0EEEEEENS4_6LayoutINS5_IJSC_SC_SC_EEENS5_IJNSA_ILi0EEESV_SV_EEEEENS5_IJNS4_10UnderscoreESY_SY_EEEEENS4_18SM100_TMA_2SM_LOADENS4_14ComposedLayoutINS4_7SwizzleILi2ELi4ELi3EEENS4_18smem_ptr_flag_bitsILi16EEENST_INS5_IJNSA_ILi8EEESH_EEENS5_IJSH_SC_EEEEEEEvNS4_8identityES11_S1B_vS1C_EENS_8epilogue10collective18CollectiveEpilogueINS1E_23Sm100TmaWarpSpecializedILi2ELi1ELi160ELb1ELb0EEEJNS5_IJNSA_ILi128EEESG_SH_EEENS5_IJNST_IS1J_SC_EENST_ISG_SC_EEEEESJ_SK_SJ_SK_NS1E_6fusion15FusionCallbacksIS1I_NS1O_17LinearCombinationISJ_fSJ_fLNS_15FloatRoundStyleE2EEES1K_S1N_JEEENS4_5SM1004TMEM4LOAD26SM100_TMEM_LOAD_32dp32b32xENS4_13SM90_TMA_LOADES1B_NS4_39AutoVectorizingCopyWithAssumedAlignmentILi128EEENS4_14SM90_TMA_STOREES1B_S20_S20_EEEvvEEEEvNT_6ParamsE) ;  /* 0xffffff4c02747950 */ /* 0x000fea0003c3ffff */
.L_x_181:
[----:B------:R-:W-:-:S00]  /*b230*/  BRA `(.L_x_181) ;  /* 0xfffffffc00fc7947 */ /* 0x000fc0000383ffff */
[----:B------:R-:W-:-:S00]  /*b240*/  NOP ;  /* 0x0000000000007918 */ /* 0x000fc00000000000 */
        /* <DEDUP_REMOVED lines=11> */
.L_x_182:


//--------------------- .nv.global.init           --------------------------
	.section	.nv.global.init,"aw",@progbits
.nv.global.init:
	.type		$str$27,@object
	.size		$str$27,($str$28 - $str$27)
$str$27:
        /*0000*/ 	.byte	0x28, 0x61, 0x64, 0x64, 0x72, 0x65, 0x73, 0x73, 0x20, 0x26, 0x20, 0x6d, 0x61, 0x73, 0x6b, 0x29
        /*0010*/ 	.byte	0x20, 0x3d, 0x3d, 0x20, 0x30, 0x00
	.type		$str$28,@object
	.size		$str$28,($str$26 - $str$28)
$str$28:
        /*0016*/ 	.byte	0x2f, 0x74, 0x6d, 0x70, 0x2f, 0x63, 0x75, 0x74, 0x6c, 0x61, 0x73, 0x73, 0x5f, 0x73, 0x77, 0x65
        /*0026*/ 	.byte	0x65, 0x70, 0x5f, 0x73, 0x72, 0x63, 0x2f, 0x69, 0x6e, 0x63, 0x6c, 0x75, 0x64, 0x65, 0x2f, 0x63
        /*0036*/ 	.byte	0x75, 0x74, 0x65, 0x2f, 0x70, 0x6f, 0x69, 0x6e, 0x74, 0x65, 0x72, 0x5f, 0x66, 0x6c, 0x61, 0x67
        /*0046*/ 	.byte	0x67, 0x65, 0x64, 0x2e, 0x68, 0x70, 0x70, 0x00
	.type		$str$26,@object
	.size		$str$26,($str$25 - $str$26)
$str$26:
        /*004e*/ 	.byte	0x2f, 0x74, 0x6d, 0x70, 0x2f, 0x63, 0x75, 0x74, 0x6c, 0x61, 0x73, 0x73, 0x5f, 0x73, 0x77, 0x65
        /*005e*/ 	.byte	0x65, 0x70, 0x5f, 0x73, 0x72, 0x63, 0x2f, 0x69, 0x6e, 0x63, 0x6c, 0x75, 0x64, 0x65, 0x2f, 0x63
        /*006e*/ 	.byte	0x75, 0x74, 0x65, 0x2f, 0x61, 0x74, 0x6f, 0x6d, 0x2f, 0x63, 0x6f, 0x70, 0x79, 0x5f, 0x74, 0x72
        /*007e*/ 	.byte	0x61, 0x69, 0x74, 0x73, 0x5f, 0x73, 0x6d, 0x31, 0x30, 0x30, 0x2e, 0x68, 0x70, 0x70, 0x00
	.type		$str$25,@object
	.size		$str$25,(__unnamed_1 - $str$25)
$str$25:
        /*008d*/ 	.byte	0x28, 0x28, 0x75, 0x69, 0x6e, 0x74, 0x33, 0x32, 0x5f, 0x74, 0x28, 0x74, 0x68, 0x72, 0x65, 0x61
        /*009d*/ 	.byte	0x64, 0x49, 0x64, 0x78, 0x2e, 0x78, 0x29, 0x20, 0x2f, 0x20, 0x33, 0x32, 0x29, 0x20, 0x25, 0x20
        /*00ad*/ 	.byte	0x34, 0x29, 0x20, 0x3d, 0x3d, 0x20, 0x28, 0x28, 0x28, 0x74, 0x6d, 0x65, 0x6d, 0x5f, 0x61, 0x64
        /*00bd*/ 	.byte	0x64, 0x72, 0x20, 0x3e, 0x3e, 0x20, 0x31, 0x36, 0x29, 0x20, 0x2f, 0x20, 0x33, 0x32, 0x29, 0x20
        /*00cd*/ 	.byte	0x25, 0x20, 0x34, 0x29, 0x00
	.type		__unnamed_1,@object
	.size		__unnamed_1,(__unnamed_2 - __unnamed_1)
__unnamed_1:
        /* <DEDUP_REMOVED lines=25> */
        /*0262*/ 	.byte	0x3a, 0x43, 0x3c, 0x32, 0x30, 0x34, 0x38, 0x30, 0x3e, 0x3e, 0x3e, 0x3e, 0x5d, 0x00
	.type		__unnamed_2,@object
	.size		__unnamed_2,(.L_2 - __unnamed_2)
__unnamed_2:
        /* <DEDUP_REMOVED lines=43> */
.L_2:


//--------------------- .nv.shared._ZN7cutlass13device_kernelINS_4gemm6kernel13GemmUniversalIN4cute5tupleIJiiiiEEENS1_10collective13CollectiveMmaINS1_35MainloopSm100TmaUmmaWarpSpecializedILi11ELi2ELi3ENS5_IJNS4_1CILi2EEENSA_ILi1EEESC_EEEEENS5_IJNSA_ILi256EEENSA_ILi160EEENSA_ILi32EEEEEENS_10bfloat16_tENS5_IJlSC_lEEESJ_SK_NS4_8TiledMMAINS4_8MMA_AtomIJNS4_26SM100_MMA_F16BF16_2x1SM_SSISJ_SJ_fLi256ELi160ELNS4_4UMMA5MajorE0ELSP_0ELNSO_7ScaleInE0ELSQ_0EEEEEENS4_6LayoutINS5_IJSC_SC_SC_EEENS5_IJNSA_ILi0EEESV_SV_EEEEENS5_IJNS4_10UnderscoreESY_SY_EEEEENS4_18SM100_TMA_2SM_LOADENS4_14ComposedLayoutINS4_7SwizzleILi2ELi4ELi3EEENS4_18smem_ptr_flag_bitsILi16EEENST_INS5_IJNSA_ILi8EEESH_EEENS5_IJSH_SC_EEEEEEEvNS4_8identityES11_S1B_vS1C_EENS_8epilogue10collective18CollectiveEpilogueINS1E_23Sm100TmaWarpSpecializedILi2ELi1ELi160ELb1ELb0EEEJNS5_IJNSA_ILi128EEESG_SH_EEENS5_IJNST_IS1J_SC_EENST_ISG_SC_EEEEESJ_SK_SJ_SK_NS1E_6fusion15FusionCallbacksIS1I_NS1O_17LinearCombinationISJ_fSJ_fLNS_15FloatRoundStyleE2EEES1K_S1N_JEEENS4_5SM1004TMEM4LOAD26SM100_TMEM_LOAD_32dp32b32xENS4_13SM90_TMA_LOADES1B_NS4_39AutoVectorizingCopyWithAssumedAlignmentILi128EEENS4_14SM90_TMA_STOREES1B_S20_S20_EEEvvEEEEvNT_6ParamsE --------------------------
	.section	.nv.shared._ZN7cutlass13device_kernelINS_4gemm6kernel13GemmUniversalIN4cute5tupleIJiiiiEEENS1_10collective13CollectiveMmaINS1_35MainloopSm100TmaUmmaWarpSpecializedILi11ELi2ELi3ENS5_IJNS4_1CILi2EEENSA_ILi1EEESC_EEEEENS5_IJNSA_ILi256EEENSA_ILi160EEENSA_ILi32EEEEEENS_10bfloat16_tENS5_IJlSC_lEEESJ_SK_NS4_8TiledMMAINS4_8MMA_AtomIJNS4_26SM100_MMA_F16BF16_2x1SM_SSISJ_SJ_fLi256ELi160ELNS4_4UMMA5MajorE0ELSP_0ELNSO_7ScaleInE0ELSQ_0EEEEEENS4_6LayoutINS5_IJSC_SC_SC_EEENS5_IJNSA_ILi0EEESV_SV_EEEEENS5_IJNS4_10UnderscoreESY_SY_EEEEENS4_18SM100_TMA_2SM_LOADENS4_14ComposedLayoutINS4_7SwizzleILi2ELi4ELi3EEENS4_18smem_ptr_flag_bitsILi16EEENST_INS5_IJNSA_ILi8EEESH_EEENS5_IJSH_SC_EEEEEEEvNS4_8identityES11_S1B_vS1C_EENS_8epilogue10collective18CollectiveEpilogueINS1E_23Sm100TmaWarpSpecializedILi2ELi1ELi160ELb1ELb0EEEJNS5_IJNSA_ILi128EEESG_SH_EEENS5_IJNST_IS1J_SC_EENST_ISG_SC_EEEEESJ_SK_SJ_SK_NS1E_6fusion15FusionCallbacksIS1I_NS1O_17LinearCombinationISJ_fSJ_fLNS_15FloatRoundStyleE2EEES1K_S1N_JEEENS4_5SM1004TMEM4LOAD26SM100_TMEM_LOAD_32dp32b32xENS4_13SM90_TMA_LOADES1B_NS4_39AutoVectorizingCopyWithAssumedAlignmentILi128EEENS4_14SM90_TMA_STOREES1B_S20_S20_EEEvvEEEEvNT_6ParamsE,"aw",@nobits
	.sectionflags	@""
	.align	16
	.zero		1024


//--------------------- .nv.shared.reserved.0     --------------------------
	.section	.nv.shared.reserved.0,"aw",@nobits
	.weak		__nv_reservedSMEM_offset_0_alias
	.size		__nv_reservedSMEM_offset_0_alias, 0, 64
	.other		__nv_reservedSMEM_offset_0_alias,@"STO_CUDA_RESERVED_SHARED STV_DEFAULT"
__nv_reservedSMEM_offset_0_alias:
	.zero		0
.nv.shared.reserved.0:
	.zero		64
	.weak		__nv_reservedSMEM_tcgen05_partition
	.type		__nv_reservedSMEM_tcgen05_partition,@object
	.size		__nv_reservedSMEM_tcgen05_partition,(.L_0 - __nv_reservedSMEM_tcgen05_partition)
__nv_reservedSMEM_tcgen05_partition:
	.zero		32
.L_0:


//--------------------- .nv.global                --------------------------
	.section	.nv.global,"aw",@nobits
.nv.global:
	.type		_ZN40_INTERNAL_b2917929_4_k_cu_a057587d_225434cute1_E,@object
	.size		_ZN40_INTERNAL_b2917929_4_k_cu_a057587d_225434cute1_E,(_ZN40_INTERNAL_b2917929_4_k_cu_a057587d_225434cuda3std3__45__cpo6cbeginE - _ZN40_INTERNAL_b2917929_4_k_cu_a057587d_225434cute1_E)
_ZN40_INTERNAL_b2917929_4_k_cu_a057587d_225434cute1_E:
	.zero		1
	.type		_ZN40_INTERNAL_b2917929_4_k_cu_a057587d_225434cuda3std3__45__cpo6cbeginE,@object
	.size		_ZN40_INTERNAL_b2917929_4_k_cu_a057587d_225434cuda3std3__45__cpo6cbeginE,(_ZN40_INTERNAL_b2917929_4_k_cu_a057587d_225434cuda3std3__48in_placeE - _ZN40_INTERNAL_b2917929_4_k_cu_a057587d_225434cuda3std3__45__cpo6cbeginE)
_ZN40_INTERNAL_b2917929_4_k_cu_a057587d_225434cuda3std3__45__cpo6cbeginE:
	.zero		1
	.type		_ZN40_INTERNAL_b2917929_4_k_cu_a057587d_225434cuda3std3__48in_placeE,@object
	.size		_ZN40_INTERNAL_b2917929_4_k_cu_a057587d_225434cuda3std3__48in_placeE,(_ZN40_INTERNAL_b2917929_4_k_cu_a057587d_225434cuda3std6ranges3__45__cpo9iter_moveE - _ZN40_INTERNAL_b2917929_4_k_cu_a057587d_225434cuda3std3__48in_placeE)
_ZN40_INTERNAL_b2917929_4_k_cu_a057587d_225434cuda3std3__48in_placeE:
	.zero		1
	.type		_ZN40_INTERNAL_b2917929_4_k_cu_a057587d_225434cuda3std6ranges3__45__cpo9iter_moveE,@object
	.size		_ZN40_INTERNAL_b2917929_4_k_cu_a057587d_225434cuda3std6ranges3__45__cpo9iter_moveE,(_ZN40_INTERNAL_b2917929_4_k_cu_a057587d_225434cuda3std3__45__cpo5beginE - _ZN40_INTERNAL_b2917929_4_k_cu_a057587d_225434cuda3std6ranges3__45__cpo9iter_moveE)
_ZN40_INTERNAL_b2917929_4_k_cu_a057587d_225434cuda3std6ranges3__45__cpo9iter_moveE:
	.zero		1
	.type		_ZN40_INTERNAL_b2917929_4_k_cu_a057587d_225434cuda3std3__45__cpo5beginE,@object
	.size		_ZN40_INTERNAL_b2917929_4_k_cu_a057587d_225434cuda3std3__45__cpo5beginE,(_ZN40_INTERNAL_b2917929_4_k_cu_a057587d_225434cuda3std3__442_GLOBAL__N__b2917929_4_k_cu_a057587d_225436ignoreE - _ZN40_INTERNAL_b2917929_4_k_cu_a057587d_225434cuda3std3__45__cpo5beginE)
_ZN40_INTERNAL_b2917929_4_k_cu_a057587d_225434cuda3std3__45__cpo5beginE:
	.zero		1
	.type		_ZN40_INTERNAL_b2917929_4_k_cu_a057587d_225434cuda3std3__442_GLOBAL__N__b2917929_4_k_cu_a057587d_225436ignoreE,@object
	.size		_ZN40_INTERNAL_b2917929_4_k_cu_a057587d_225434cuda3std3__442_GLOBAL__N__b2917929_4_k_cu_a057587d_225436ignoreE,(_ZN40_INTERNAL_b2917929_4_k_cu_a057587d_225434cute7productE - _ZN40_INTERNAL_b2917929_4_k_cu_a057587d_225434cuda3std3__442_GLOBAL__N__b2917929_4_k_cu_a057587d_225436ignoreE)
_ZN40_INTERNAL_b2917929_4_k_cu_a057587d_225434cuda3std3__442_GLOBAL__N__b2917929_4_k_cu_a057587d_225436ignoreE:
	.zero		1
	.type		_ZN40_INTERNAL_b2917929_4_k_cu_a057587d_225434cute7productE,@object
	.size		_ZN40_INTERNAL_b2917929_4_k_cu_a057587d_225434cute7productE,(_ZN40_INTERNAL_b2917929_4_k_cu_a057587d_225434cuda3std3__45__cpo3endE - _ZN40_INTERNAL_b2917929_4_k_cu_a057587d_225434cute7productE)
_ZN40_INTERNAL_b2917929_4_k_cu_a057587d_225434cute7productE:
	.zero		1
	.type		_ZN40_INTERNAL_b2917929_4_k_cu_a057587d_225434cuda3std3__45__cpo3endE,@object
	.size		_ZN40_INTERNAL_b2917929_4_k_cu_a057587d_225434cuda3std3__45__cpo3endE,(_ZN40_INTERNAL_b2917929_4_k_cu_a057587d_225434cuda3std3__419piecewise_constructE - _ZN40_INTERNAL_b2917929_4_k_cu_a057587d_225434cuda3std3__45__cpo3endE)
_ZN40_INTERNAL_b2917929_4_k_cu_a057587d_225434cuda3std3__45__cpo3endE:
	.zero		1
	.type		_ZN40_INTERNAL_b2917929_4_k_cu_a057587d_225434cuda3std3__419piecewise_constructE,@object
	.size		_ZN40_INTERNAL_b2917929_4_k_cu_a057587d_225434cuda3std3__419piecewise_constructE,(_ZN40_INTERNAL_b2917929_4_k_cu_a057587d_225434cuda3std3__45__cpo4cendE - _ZN40_INTERNAL_b2917929_4_k_cu_a057587d_225434cuda3std3__419piecewise_constructE)
_ZN40_INTERNAL_b2917929_4_k_cu_a057587d_225434cuda3std3__419piecewise_constructE:
	.zero		1
	.type		_ZN40_INTERNAL_b2917929_4_k_cu_a057587d_225434cuda3std3__45__cpo4cendE,@object
	.size		_ZN40_INTERNAL_b2917929_4_k_cu_a057587d_225434cuda3std3__45__cpo4cendE,(_ZN40_INTERNAL_b2917929_4_k_cu_a057587d_225434cuda3std6ranges3__45__cpo4swapE - _ZN40_INTERNAL_b2917929_4_k_cu_a057587d_225434cuda3std3__45__cpo4cendE)
_ZN40_INTERNAL_b2917929_4_k_cu_a057587d_225434cuda3std3__45__cpo4cendE:
	.zero		1
	.type		_ZN40_INTERNAL_b2917929_4_k_cu_a057587d_225434cuda3std6ranges3__45__cpo4swapE,@object
	.size		_ZN40_INTERNAL_b2917929_4_k_cu_a057587d_225434cuda3std6ranges3__45__cpo4swapE,(.L_10 - _ZN40_INTERNAL_b2917929_4_k_cu_a057587d_225434cuda3std6ranges3__45__cpo4swapE)
_ZN40_INTERNAL_b2917929_4_k_cu_a057587d_225434cuda3std6ranges3__45__cpo4swapE:
	.zero		1
.L_10:


//--------------------- .nv.constant0._ZN7cutlass13device_kernelINS_4gemm6kernel13GemmUniversalIN4cute5tupleIJiiiiEEENS1_10collective13CollectiveMmaINS1_35MainloopSm100TmaUmmaWarpSpecializedILi11ELi2ELi3ENS5_IJNS4_1CILi2EEENSA_ILi1EEESC_EEEEENS5_IJNSA_ILi256EEENSA_ILi160EEENSA_ILi32EEEEEENS_10bfloat16_tENS5_IJlSC_lEEESJ_SK_NS4_8TiledMMAINS4_8MMA_AtomIJNS4_26SM100_MMA_F16BF16_2x1SM_SSISJ_SJ_fLi256ELi160ELNS4_4UMMA5MajorE0ELSP_0ELNSO_7ScaleInE0ELSQ_0EEEEEENS4_6LayoutINS5_IJSC_SC_SC_EEENS5_IJNSA_ILi0EEESV_SV_EEEEENS5_IJNS4_10UnderscoreESY_SY_EEEEENS4_18SM100_TMA_2SM_LOADENS4_14ComposedLayoutINS4_7SwizzleILi2ELi4ELi3EEENS4_18smem_ptr_flag_bitsILi16EEENST_INS5_IJNSA_ILi8EEESH_EEENS5_IJSH_SC_EEEEEEEvNS4_8identityES11_S1B_vS1C_EENS_8epilogue10collective18CollectiveEpilogueINS1E_23Sm100TmaWarpSpecializedILi2ELi1ELi160ELb1ELb0EEEJNS5_IJNSA_ILi128EEESG_SH_EEENS5_IJNST_IS1J_SC_EENST_ISG_SC_EEEEESJ_SK_SJ_SK_NS1E_6fusion15FusionCallbacksIS1I_NS1O_17LinearCombinationISJ_fSJ_fLNS_15FloatRoundStyleE2EEES1K_S1N_JEEENS4_5SM1004TMEM4LOAD26SM100_TMEM_LOAD_32dp32b32xENS4_13SM90_TMA_LOADES1B_NS4_39AutoVectorizingCopyWithAssumedAlignmentILi128EEENS4_14SM90_TMA_STOREES1B_S20_S20_EEEvvEEEEvNT_6ParamsE --------------------------
	.section	.nv.constant0._ZN7cutlass13device_kernelINS_4gemm6kernel13GemmUniversalIN4cute5tupleIJiiiiEEENS1_10collective13CollectiveMmaINS1_35MainloopSm100TmaUmmaWarpSpecializedILi11ELi2ELi3ENS5_IJNS4_1CILi2EEENSA_ILi1EEESC_EEEEENS5_IJNSA_ILi256EEENSA_ILi160EEENSA_ILi32EEEEEENS_10bfloat16_tENS5_IJlSC_lEEESJ_SK_NS4_8TiledMMAINS4_8MMA_AtomIJNS4_26SM100_MMA_F16BF16_2x1SM_SSISJ_SJ_fLi256ELi160ELNS4_4UMMA5MajorE0ELSP_0ELNSO_7ScaleInE0ELSQ_0EEEEEENS4_6LayoutINS5_IJSC_SC_SC_EEENS5_IJNSA_ILi0EEESV_SV_EEEEENS5_IJNS4_10UnderscoreESY_SY_EEEEENS4_18SM100_TMA_2SM_LOADENS4_14ComposedLayoutINS4_7SwizzleILi2ELi4ELi3EEENS4_18smem_ptr_flag_bitsILi16EEENST_INS5_IJNSA_ILi8EEESH_EEENS5_IJSH_SC_EEEEEEEvNS4_8identityES11_S1B_vS1C_EENS_8epilogue10collective18CollectiveEpilogueINS1E_23Sm100TmaWarpSpecializedILi2ELi1ELi160ELb1ELb0EEEJNS5_IJNSA_ILi128EEESG_SH_EEENS5_IJNST_IS1J_SC_EENST_ISG_SC_EEEEESJ_SK_SJ_SK_NS1E_6fusion15FusionCallbacksIS1I_NS1O_17LinearCombinationISJ_fSJ_fLNS_15FloatRoundStyleE2EEES1K_S1N_JEEENS4_5SM1004TMEM4LOAD26SM100_TMEM_LOAD_32dp32b32xENS4_13SM90_TMA_LOADES1B_NS4_39AutoVectorizingCopyWithAssumedAlignmentILi128EEENS4_14SM90_TMA_STOREES1B_S20_S20_EEEvvEEEEvNT_6ParamsE,"a",@progbits
	.sectionflags	@""
	.align	4
.nv.constant0._ZN7cutlass13device_kernelINS_4gemm6kernel13GemmUniversalIN4cute5tupleIJiiiiEEENS1_10collective13CollectiveMmaINS1_35MainloopSm100TmaUmmaWarpSpecializedILi11ELi2ELi3ENS5_IJNS4_1CILi2EEENSA_ILi1EEESC_EEEEENS5_IJNSA_ILi256EEENSA_ILi160EEENSA_ILi32EEEEEENS_10bfloat16_tENS5_IJlSC_lEEESJ_SK_NS4_8TiledMMAINS4_8MMA_AtomIJNS4_26SM100_MMA_F16BF16_2x1SM_SSISJ_SJ_fLi256ELi160ELNS4_4UMMA5MajorE0ELSP_0ELNSO_7ScaleInE0ELSQ_0EEEEEENS4_6LayoutINS5_IJSC_SC_SC_EEENS5_IJNSA_ILi0EEESV_SV_EEEEENS5_IJNS4_10UnderscoreESY_SY_EEEEENS4_18SM100_TMA_2SM_LOADENS4_14ComposedLayoutINS4_7SwizzleILi2ELi4ELi3EEENS4_18smem_ptr_flag_bitsILi16EEENST_INS5_IJNSA_ILi8EEESH_EEENS5_IJSH_SC_EEEEEEEvNS4_8identityES11_S1B_vS1C_EENS_8epilogue10collective18CollectiveEpilogueINS1E_23Sm100TmaWarpSpecializedILi2ELi1ELi160ELb1ELb0EEEJNS5_IJNSA_ILi128EEESG_SH_EEENS5_IJNST_IS1J_SC_EENST_ISG_SC_EEEEESJ_SK_SJ_SK_NS1E_6fusion15FusionCallbacksIS1I_NS1O_17LinearCombinationISJ_fSJ_fLNS_15FloatRoundStyleE2EEES1K_S1N_JEEENS4_5SM1004TMEM4LOAD26SM100_TMEM_LOAD_32dp32b32xENS4_13SM90_TMA_LOADES1B_NS4_39AutoVectorizingCopyWithAssumedAlignmentILi128EEENS4_14SM90_TMA_STOREES1B_S20_S20_EEEvvEEEEvNT_6ParamsE:
	.zero		2944


//--------------------- SYMBOLS --------------------------

	.type		.nv.reservedSmem.offset0,@object
	.size		.nv.reservedSmem.offset0,0x4
	.type		.nv.reservedSmem.cap,@object
	.size		.nv.reservedSmem.cap,0x4
	.type		__assertfail,@function
